//
// Generated by NVIDIA NVVM Compiler
//
// Compiler Build ID: CL-36424714
// Cuda compilation tools, release 13.0, V13.0.88
// Based on NVVM 20.0.0
//

.version 9.0
.target sm_100
.address_size 64

	// .globl	_Z2IdPfS_
.const .align 4 .b8 dev_mask[1156];

.visible .entry _Z2IdPfS_(
	.param .u64 .ptr .align 1 _Z2IdPfS__param_0,
	.param .u64 .ptr .align 1 _Z2IdPfS__param_1
)
{
	.reg .b32 	%r<10>;
	.reg .b32 	%f<2>;
	.reg .b64 	%rd<5>;

	ld.param.u64 	%rd1, [_Z2IdPfS__param_1];
	cvta.to.global.u64 	%rd2, %rd1;
	mov.u32 	%r1, %ctaid.x;
	mov.u32 	%r2, %ntid.x;
	mov.u32 	%r3, %tid.x;
	mad.lo.s32 	%r4, %r1, %r2, %r3;
	mov.u32 	%r5, %ctaid.y;
	mov.u32 	%r6, %ntid.y;
	mov.u32 	%r7, %tid.y;
	mad.lo.s32 	%r8, %r5, %r6, %r7;
	mad.lo.s32 	%r9, %r8, 768, %r4;
	cvt.rn.f32.s32 	%f1, %r9;
	mul.wide.s32 	%rd3, %r9, 4;
	add.s64 	%rd4, %rd2, %rd3;
	st.global.f32 	[%rd4], %f1;
	ret;

}
	// .globl	_Z7conv_2DPfS_f
.visible .entry _Z7conv_2DPfS_f(
	.param .u64 .ptr .align 1 _Z7conv_2DPfS_f_param_0,
	.param .u64 .ptr .align 1 _Z7conv_2DPfS_f_param_1,
	.param .f32 _Z7conv_2DPfS_f_param_2
)
{
	.reg .pred 	%p<26>;
	.reg .b32 	%r<19>;
	.reg .b32 	%f<90>;
	.reg .b64 	%rd<14>;

	ld.param.u64 	%rd7, [_Z7conv_2DPfS_f_param_0];
	ld.param.u64 	%rd5, [_Z7conv_2DPfS_f_param_1];
	ld.param.f32 	%f53, [_Z7conv_2DPfS_f_param_2];
	cvta.to.global.u64 	%rd1, %rd7;
	mov.u32 	%r7, %ctaid.y;
	mov.u32 	%r8, %ntid.y;
	mov.u32 	%r9, %tid.y;
	mad.lo.s32 	%r10, %r7, %r8, %r9;
	mov.u32 	%r12, %ctaid.x;
	mov.u32 	%r13, %ntid.x;
	mov.u32 	%r14, %tid.x;
	mad.lo.s32 	%r15, %r12, %r13, %r14;
	setp.gt.u32 	%p2, %r10, 7;
	setp.gt.s32 	%p3, %r15, 7;
	and.pred  	%p4, %p2, %p3;
	setp.lt.u32 	%p5, %r10, 776;
	and.pred  	%p6, %p4, %p5;
	setp.lt.s32 	%p7, %r15, 776;
	and.pred  	%p1, %p7, %p6;
	mad.lo.s32 	%r1, %r10, 768, %r15;
	mov.u64 	%rd8, dev_mask;
	add.s64 	%rd13, %rd8, 32;
	mov.f32 	%f72, 0f00000000;
	mov.b32 	%r17, -6152;
	not.pred 	%p8, %p1;
	mov.u32 	%r18, %r1;
$L__BB1_1:
	add.s32 	%r16, %r18, -6152;
	mul.wide.s32 	%rd9, %r16, 4;
	add.s64 	%rd3, %rd1, %rd9;
	mov.f32 	%f73, %f53;
	@%p8 bra 	$L__BB1_3;
	ld.global.f32 	%f73, [%rd3];
$L__BB1_3:
	ld.const.f32 	%f55, [%rd13+-32];
	fma.rn.f32 	%f4, %f73, %f55, %f72;
	mov.f32 	%f74, %f53;
	@%p8 bra 	$L__BB1_5;
	ld.global.f32 	%f74, [%rd3+4];
$L__BB1_5:
	ld.const.f32 	%f56, [%rd13+-28];
	fma.rn.f32 	%f7, %f74, %f56, %f4;
	mov.f32 	%f75, %f53;
	@%p8 bra 	$L__BB1_7;
	ld.global.f32 	%f75, [%rd3+8];
$L__BB1_7:
	ld.const.f32 	%f57, [%rd13+-24];
	fma.rn.f32 	%f10, %f75, %f57, %f7;
	mov.f32 	%f76, %f53;
	@%p8 bra 	$L__BB1_9;
	ld.global.f32 	%f76, [%rd3+12];
$L__BB1_9:
	ld.const.f32 	%f58, [%rd13+-20];
	fma.rn.f32 	%f13, %f76, %f58, %f10;
	mov.f32 	%f77, %f53;
	@%p8 bra 	$L__BB1_11;
	ld.global.f32 	%f77, [%rd3+16];
$L__BB1_11:
	ld.const.f32 	%f59, [%rd13+-16];
	fma.rn.f32 	%f16, %f77, %f59, %f13;
	mov.f32 	%f78, %f53;
	@%p8 bra 	$L__BB1_13;
	ld.global.f32 	%f78, [%rd3+20];
$L__BB1_13:
	ld.const.f32 	%f60, [%rd13+-12];
	fma.rn.f32 	%f19, %f78, %f60, %f16;
	mov.f32 	%f79, %f53;
	@%p8 bra 	$L__BB1_15;
	ld.global.f32 	%f79, [%rd3+24];
$L__BB1_15:
	ld.const.f32 	%f61, [%rd13+-8];
	fma.rn.f32 	%f22, %f79, %f61, %f19;
	mov.f32 	%f80, %f53;
	@%p8 bra 	$L__BB1_17;
	ld.global.f32 	%f80, [%rd3+28];
$L__BB1_17:
	ld.const.f32 	%f62, [%rd13+-4];
	fma.rn.f32 	%f25, %f80, %f62, %f22;
	mov.f32 	%f81, %f53;
	@%p8 bra 	$L__BB1_19;
	ld.global.f32 	%f81, [%rd3+32];
$L__BB1_19:
	ld.const.f32 	%f63, [%rd13];
	fma.rn.f32 	%f28, %f81, %f63, %f25;
	mov.f32 	%f82, %f53;
	@%p8 bra 	$L__BB1_21;
	ld.global.f32 	%f82, [%rd3+36];
$L__BB1_21:
	ld.const.f32 	%f64, [%rd13+4];
	fma.rn.f32 	%f31, %f82, %f64, %f28;
	mov.f32 	%f83, %f53;
	@%p8 bra 	$L__BB1_23;
	ld.global.f32 	%f83, [%rd3+40];
$L__BB1_23:
	ld.const.f32 	%f65, [%rd13+8];
	fma.rn.f32 	%f34, %f83, %f65, %f31;
	mov.f32 	%f84, %f53;
	@%p8 bra 	$L__BB1_25;
	ld.global.f32 	%f84, [%rd3+44];
$L__BB1_25:
	ld.const.f32 	%f66, [%rd13+12];
	fma.rn.f32 	%f37, %f84, %f66, %f34;
	mov.f32 	%f85, %f53;
	@%p8 bra 	$L__BB1_27;
	ld.global.f32 	%f85, [%rd3+48];
$L__BB1_27:
	ld.const.f32 	%f67, [%rd13+16];
	fma.rn.f32 	%f40, %f85, %f67, %f37;
	mov.f32 	%f86, %f53;
	@%p8 bra 	$L__BB1_29;
	ld.global.f32 	%f86, [%rd3+52];
$L__BB1_29:
	ld.const.f32 	%f68, [%rd13+20];
	fma.rn.f32 	%f43, %f86, %f68, %f40;
	mov.f32 	%f87, %f53;
	@%p8 bra 	$L__BB1_31;
	ld.global.f32 	%f87, [%rd3+56];
$L__BB1_31:
	ld.const.f32 	%f69, [%rd13+24];
	fma.rn.f32 	%f46, %f87, %f69, %f43;
	mov.f32 	%f88, %f53;
	@%p8 bra 	$L__BB1_33;
	ld.global.f32 	%f88, [%rd3+60];
$L__BB1_33:
	ld.const.f32 	%f70, [%rd13+28];
	fma.rn.f32 	%f49, %f88, %f70, %f46;
	mov.f32 	%f89, %f53;
	@%p8 bra 	$L__BB1_35;
	ld.global.f32 	%f89, [%rd3+64];
$L__BB1_35:
	ld.const.f32 	%f71, [%rd13+32];
	fma.rn.f32 	%f72, %f89, %f71, %f49;
	add.s32 	%r18, %r18, 768;
	add.s32 	%r17, %r17, 768;
	add.s64 	%rd13, %rd13, 68;
	setp.ne.s32 	%p25, %r17, 6904;
	@%p25 bra 	$L__BB1_1;
	cvta.to.global.u64 	%rd10, %rd5;
	mul.wide.s32 	%rd11, %r1, 4;
	add.s64 	%rd12, %rd10, %rd11;
	st.global.f32 	[%rd12], %f72;
	ret;

}


// ===== COMPILED SASS (sm_100) =====

	.target	sm_100

	.elftype	@"ET_EXEC"


//--------------------- .note.nv.tkinfo           --------------------------
	.section	.note.nv.tkinfo,"",@"SHT_NOTE"
	.sectionflags	@"SHF_NOTE_NV_TKINFO"
	.tkinfo
        /*0018*/ 	.word	0x00000002
        /*0030*/ 	.string	""
        /*0030*/ 	.string	"ptxas"
        /*0030*/ 	.string	"Cuda compilation tools, release 13.0, V13.0.88"
        /*0030*/ 	.string	"Build cuda_13.0.r13.0/compiler.36424714_0"
        /*0030*/ 	.string	"-arch sm_100 -m 64 "



//--------------------- .note.nv.cuinfo           --------------------------
	.section	.note.nv.cuinfo,"",@"SHT_NOTE"
	.sectionflags	@"SHF_NOTE_NV_CUINFO"
        /*0018*/ 	.short	0x0002
        /*001a*/ 	.short	0x0064
        /*001c*/ 	.short	0x0082
	.zero		2


//--------------------- .nv.info                  --------------------------
	.section	.nv.info,"",@"SHT_CUDA_INFO"
	.align	4


	//----- nvinfo : EIATTR_REGCOUNT
	.align		4
        /*0000*/ 	.byte	0x04, 0x2f
        /*0002*/ 	.short	(.L_2 - .L_1)
	.align		4
.L_1:
        /*0004*/ 	.word	index@(_Z2IdPfS_)
        /*0008*/ 	.word	0x0000000a


	//----- nvinfo : EIATTR_FRAME_SIZE
	.align		4
.L_2:
        /*000c*/ 	.byte	0x04, 0x11
        /*000e*/ 	.short	(.L_4 - .L_3)
	.align		4
.L_3:
        /*0010*/ 	.word	index@(_Z2IdPfS_)
        /*0014*/ 	.word	0x00000000


	//----- nvinfo : EIATTR_REGCOUNT
	.align		4
.L_4:
        /*0018*/ 	.byte	0x04, 0x2f
        /*001a*/ 	.short	(.L_6 - .L_5)
	.align		4
.L_5:
        /*001c*/ 	.word	index@(_Z7conv_2DPfS_f)
        /*0020*/ 	.word	0x00000020


	//----- nvinfo : EIATTR_FRAME_SIZE
	.align		4
.L_6:
        /*0024*/ 	.byte	0x04, 0x11
        /*0026*/ 	.short	(.L_8 - .L_7)
	.align		4
.L_7:
        /*0028*/ 	.word	index@(_Z7conv_2DPfS_f)
        /*002c*/ 	.word	0x00000000


	//----- nvinfo : EIATTR_MIN_STACK_SIZE
	.align		4
.L_8:
        /*0030*/ 	.byte	0x04, 0x12
        /*0032*/ 	.short	(.L_10 - .L_9)
	.align		4
.L_9:
        /*0034*/ 	.word	index@(_Z7conv_2DPfS_f)
        /*0038*/ 	.word	0x00000000


	//----- nvinfo : EIATTR_MIN_STACK_SIZE
	.align		4
.L_10:
        /*003c*/ 	.byte	0x04, 0x12
        /*003e*/ 	.short	(.L_12 - .L_11)
	.align		4
.L_11:
        /*0040*/ 	.word	index@(_Z2IdPfS_)
        /*0044*/ 	.word	0x00000000
.L_12:


//--------------------- .nv.compat                --------------------------
	.section	.nv.compat,"",@"SHT_CUDA_COMPAT_INFO"
	.align	4
        /*0000*/ 	.byte	0x02, 0x09, 0x00, 0x00, 0x02, 0x02, 0x01, 0x00, 0x02, 0x05, 0x05, 0x00, 0x03, 0x07, 0x01, 0x01
        /*0010*/ 	.byte	0x02, 0x03, 0x00, 0x00, 0x02, 0x06, 0x01, 0x00, 0x04, 0x0b, 0x08, 0x00, 0x09, 0x00, 0x00, 0x00
        /*0020*/ 	.byte	0x00, 0x00, 0x00, 0x00


//--------------------- .nv.info._Z7conv_2DPfS_f  --------------------------
	.section	.nv.info._Z7conv_2DPfS_f,"",@"SHT_CUDA_INFO"
	.sectionflags	@""
	.align	4


	//----- nvinfo : EIATTR_CUDA_API_VERSION
	.align		4
        /*0000*/ 	.byte	0x04, 0x37
        /*0002*/ 	.short	(.L_14 - .L_13)
.L_13:
        /*0004*/ 	.word	0x00000082


	//----- nvinfo : EIATTR_KPARAM_INFO
	.align		4
.L_14:
        /*0008*/ 	.byte	0x04, 0x17
        /*000a*/ 	.short	(.L_16 - .L_15)
.L_15:
        /*000c*/ 	.word	0x00000000
        /*0010*/ 	.short	0x0002
        /*0012*/ 	.short	0x0010
        /*0014*/ 	.byte	0x00, 0xf0, 0x11, 0x00


	//----- nvinfo : EIATTR_KPARAM_INFO
	.align		4
.L_16:
        /*0018*/ 	.byte	0x04, 0x17
        /*001a*/ 	.short	(.L_18 - .L_17)
.L_17:
        /*001c*/ 	.word	0x00000000
        /*0020*/ 	.short	0x0001
        /*0022*/ 	.short	0x0008
        /*0024*/ 	.byte	0x00, 0xf5, 0x21, 0x00


	//----- nvinfo : EIATTR_KPARAM_INFO
	.align		4
.L_18:
        /*0028*/ 	.byte	0x04, 0x17
        /*002a*/ 	.short	(.L_20 - .L_19)
.L_19:
        /*002c*/ 	.word	0x00000000
        /*0030*/ 	.short	0x0000
        /*0032*/ 	.short	0x0000
        /*0034*/ 	.byte	0x00, 0xf5, 0x21, 0x00


	//----- nvinfo : EIATTR_SPARSE_MMA_MASK
	.align		4
.L_20:
        /*0038*/ 	.byte	0x03, 0x50
        /*003a*/ 	.short	0x0000


	//----- nvinfo : EIATTR_MAXREG_COUNT
	.align		4
        /*003c*/ 	.byte	0x03, 0x1b
        /*003e*/ 	.short	0x00ff


	//----- nvinfo : EIATTR_MERCURY_ISA_VERSION
	.align		4
        /*0040*/ 	.byte	0x03, 0x5f
        /*0042*/ 	.short	0x0101


	//----- nvinfo : EIATTR_VRC_CTA_INIT_COUNT
	.align		4
        /*0044*/ 	.byte	0x02, 0x4a
	.zero		1
	.zero		1


	//----- nvinfo : EIATTR_EXIT_INSTR_OFFSETS
	.align		4
        /*0048*/ 	.byte	0x04, 0x1c
        /*004a*/ 	.short	(.L_22 - .L_21)


	//   ....[0]....
.L_21:
        /*004c*/ 	.word	0x00004ba0


	//----- nvinfo : EIATTR_CBANK_PARAM_SIZE
	.align		4
.L_22:
        /*0050*/ 	.byte	0x03, 0x19
        /*0052*/ 	.short	0x0014


	//----- nvinfo : EIATTR_PARAM_CBANK
	.align		4
        /*0054*/ 	.byte	0x04, 0x0a
        /*0056*/ 	.short	(.L_24 - .L_23)
	.align		4
.L_23:
        /*0058*/ 	.word	index@(.nv.constant0._Z7conv_2DPfS_f)
        /*005c*/ 	.short	0x0380
        /*005e*/ 	.short	0x0014


	//----- nvinfo : EIATTR_SW_WAR
	.align		4
.L_24:
        /*0060*/ 	.byte	0x04, 0x36
        /*0062*/ 	.short	(.L_26 - .L_25)
.L_25:
        /*0064*/ 	.word	0x00000008
.L_26:


//--------------------- .nv.info._Z2IdPfS_        --------------------------
	.section	.nv.info._Z2IdPfS_,"",@"SHT_CUDA_INFO"
	.sectionflags	@""
	.align	4


	//----- nvinfo : EIATTR_CUDA_API_VERSION
	.align		4
        /*0000*/ 	.byte	0x04, 0x37
        /*0002*/ 	.short	(.L_28 - .L_27)
.L_27:
        /*0004*/ 	.word	0x00000082


	//----- nvinfo : EIATTR_KPARAM_INFO
	.align		4
.L_28:
        /*0008*/ 	.byte	0x04, 0x17
        /*000a*/ 	.short	(.L_30 - .L_29)
.L_29:
        /*000c*/ 	.word	0x00000000
        /*0010*/ 	.short	0x0001
        /*0012*/ 	.short	0x0008
        /*0014*/ 	.byte	0x00, 0xf5, 0x21, 0x00


	//----- nvinfo : EIATTR_KPARAM_INFO
	.align		4
.L_30:
        /*0018*/ 	.byte	0x04, 0x17
        /*001a*/ 	.short	(.L_32 - .L_31)
.L_31:
        /*001c*/ 	.word	0x00000000
        /*0020*/ 	.short	0x0000
        /*0022*/ 	.short	0x0000
        /*0024*/ 	.byte	0x00, 0xf5, 0x21, 0x00


	//----- nvinfo : EIATTR_SPARSE_MMA_MASK
	.align		4
.L_32:
        /*0028*/ 	.byte	0x03, 0x50
        /*002a*/ 	.short	0x0000


	//----- nvinfo : EIATTR_MAXREG_COUNT
	.align		4
        /*002c*/ 	.byte	0x03, 0x1b
        /*002e*/ 	.short	0x00ff


	//----- nvinfo : EIATTR_MERCURY_ISA_VERSION
	.align		4
        /*0030*/ 	.byte	0x03, 0x5f
        /*0032*/ 	.short	0x0101


	//----- nvinfo : EIATTR_VRC_CTA_INIT_COUNT
	.align		4
        /*0034*/ 	.byte	0x02, 0x4a
	.zero		1
	.zero		1


	//----- nvinfo : EIATTR_EXIT_INSTR_OFFSETS
	.align		4
        /*0038*/ 	.byte	0x04, 0x1c
        /*003a*/ 	.short	(.L_34 - .L_33)


	//   ....[0]....
.L_33:
        /*003c*/ 	.word	0x000000f0


	//----- nvinfo : EIATTR_CBANK_PARAM_SIZE
	.align		4
.L_34:
        /*0040*/ 	.byte	0x03, 0x19
        /*0042*/ 	.short	0x0010


	//----- nvinfo : EIATTR_PARAM_CBANK
	.align		4
        /*0044*/ 	.byte	0x04, 0x0a
        /*0046*/ 	.short	(.L_36 - .L_35)
	.align		4
.L_35:
        /*0048*/ 	.word	index@(.nv.constant0._Z2IdPfS_)
        /*004c*/ 	.short	0x0380
        /*004e*/ 	.short	0x0010


	//----- nvinfo : EIATTR_SW_WAR
	.align		4
.L_36:
        /*0050*/ 	.byte	0x04, 0x36
        /*0052*/ 	.short	(.L_38 - .L_37)
.L_37:
        /*0054*/ 	.word	0x00000008
.L_38:


//--------------------- .nv.callgraph             --------------------------
	.section	.nv.callgraph,"",@"SHT_CUDA_CALLGRAPH"
	.align	4
	.sectionentsize	8
	.align		4
        /*0000*/ 	.word	0x00000000
	.align		4
        /*0004*/ 	.word	0xffffffff
	.align		4
        /*0008*/ 	.word	0x00000000
	.align		4
        /*000c*/ 	.word	0xfffffffe
	.align		4
        /*0010*/ 	.word	0x00000000
	.align		4
        /*0014*/ 	.word	0xfffffffd
	.align		4
        /*0018*/ 	.word	0x00000000
	.align		4
        /*001c*/ 	.word	0xfffffffc


//--------------------- .nv.constant3             --------------------------
	.section	.nv.constant3,"a",@progbits
	.align	4
.nv.constant3:
	.type		dev_mask,@object
	.size		dev_mask,(.L_0 - dev_mask)
dev_mask:
	.zero		1156
.L_0:


//--------------------- .text._Z7conv_2DPfS_f     --------------------------
	.section	.text._Z7conv_2DPfS_f,"ax",@progbits
	.align	128
        .global         _Z7conv_2DPfS_f
        .type           _Z7conv_2DPfS_f,@function
        .size           _Z7conv_2DPfS_f,(.L_x_2 - _Z7conv_2DPfS_f)
        .other          _Z7conv_2DPfS_f,@"STO_CUDA_ENTRY STV_DEFAULT"
_Z7conv_2DPfS_f:
.text._Z7conv_2DPfS_f:
[----:B------:R-:W-:Y:S01]  /*0000*/  LDC R1, c[0x0][0x37c] ;  /* 0x0000df00ff017b82 */ /* 0x000fe20000000800 */
[----:B------:R-:W0:Y:S07]  /*0010*/  S2R R0, SR_TID.X ;  /* 0x0000000000007919 */ /* 0x000e2e0000002100 */
[----:B------:R-:W1:Y:S01]  /*0020*/  LDC R6, c[0x0][0x364] ;  /* 0x0000d900ff067b82 */ /* 0x000e620000000800 */
[----:B------:R-:W2:Y:S01]  /*0030*/  LDCU UR6, c[0x0][0x390] ;  /* 0x00007200ff0677ac */ /* 0x000ea20008000800 */
[----:B------:R-:W1:Y:S01]  /*0040*/  S2R R7, SR_TID.Y ;  /* 0x0000000000077919 */ /* 0x000e620000002200 */
[----:B------:R-:W3:Y:S05]  /*0050*/  LDCU UR7, c[0x3][URZ] ;  /* 0x00c00000ff0777ac */ /* 0x000eea0008000800 */
[----:B------:R-:W0:Y:S01]  /*0060*/  S2UR UR5, SR_CTAID.X ;  /* 0x00000000000579c3 */ /* 0x000e220000002500 */
[----:B------:R-:W4:Y:S01]  /*0070*/  LDCU UR8, c[0x3][0x4] ;  /* 0x00c00080ff0877ac */ /* 0x000f220008000800 */
[----:B------:R-:W5:Y:S06]  /*0080*/  LDCU UR9, c[0x3][0x8] ;  /* 0x00c00100ff0977ac */ /* 0x000f6c0008000800 */
[----:B------:R-:W0:Y:S01]  /*0090*/  LDC R5, c[0x0][0x360] ;  /* 0x0000d800ff057b82 */ /* 0x000e220000000800 */
[----:B------:R-:W5:Y:S01]  /*00a0*/  LDCU UR10, c[0x3][0x28] ;  /* 0x00c00500ff0a77ac */ /* 0x000f620008000800 */
[----:B--2---:R-:W-:Y:S01]  /*00b0*/  MOV R28, UR6 ;  /* 0x00000006001c7c02 */ /* 0x004fe20008000f00 */
[----:B------:R-:W2:Y:S05]  /*00c0*/  LDCU UR11, c[0x3][0x17c] ;  /* 0x00c02f80ff0b77ac */ /* 0x000eaa0008000800 */
[----:B------:R-:W1:Y:S08]  /*00d0*/  S2UR UR4, SR_CTAID.Y ;  /* 0x00000000000479c3 */ /* 0x000e700000002600 */
[----:B------:R-:W3:Y:S01]  /*00e0*/  LDC.64 R2, c[0x0][0x380] ;  /* 0x0000e000ff027b82 */ /* 0x000ee20000000a00 */
[----:B0-----:R-:W-:Y:S01]  /*00f0*/  IMAD R5, R5, UR5, R0 ;  /* 0x0000000505057c24 */ /* 0x001fe2000f8e0200 */
[----:B------:R-:W-:-:S04]  /*0100*/  MOV R0, UR6 ;  /* 0x0000000600007c02 */ /* 0x000fc80008000f00 */
[----:B------:R-:W-:Y:S01]  /*0110*/  ISETP.GT.AND P0, PT, R5, 0x7, PT ;  /* 0x000000070500780c */ /* 0x000fe20003f04270 */
[----:B-1----:R-:W-:Y:S01]  /*0120*/  IMAD R6, R6, UR4, R7 ;  /* 0x0000000406067c24 */ /* 0x002fe2000f8e0207 */
[----:B------:R-:W0:Y:S04]  /*0130*/  LDCU.64 UR4, c[0x0][0x358] ;  /* 0x00006b00ff0477ac */ /* 0x000e280008000a00 */
[----:B------:R-:W-:-:S04]  /*0140*/  ISETP.GT.U32.AND P0, PT, R6, 0x7, P0 ;  /* 0x000000070600780c */ /* 0x000fc80000704070 */
[C---:B------:R-:W-:Y:S01]  /*0150*/  ISETP.LT.U32.AND P0, PT, R6.reuse, 0x308, P0 ;  /* 0x000003080600780c */ /* 0x040fe20000701070 */
[----:B------:R-:W-:-:S03]  /*0160*/  IMAD R6, R6, 0x300, R5 ;  /* 0x0000030006067824 */ /* 0x000fc600078e0205 */
[----:B------:R-:W-:Y:S02]  /*0170*/  ISETP.LT.AND P0, PT, R5, 0x308, P0 ;  /* 0x000003080500780c */ /* 0x000fe40000701270 */
[----:B------:R-:W-:-:S05]  /*0180*/  IADD3 R17, PT, PT, R6, -0x1808, RZ ;  /* 0xffffe7f806117810 */ /* 0x000fca0007ffe0ff */
[----:B---3--:R-:W-:-:S06]  /*0190*/  IMAD.WIDE R16, R17, 0x4, R2 ;  /* 0x0000000411107825 */ /* 0x008fcc00078e0202 */
[----:B0-----:R-:W3:Y:S04]  /*01a0*/  @P0 LDG.E R0, desc[UR4][R16.64] ;  /* 0x0000000410000981 */ /* 0x001ee8000c1e1900 */
[----:B------:R-:W4:Y:S01]  /*01b0*/  @P0 LDG.E R28, desc[UR4][R16.64+0x4] ;  /* 0x00000404101c0981 */ /* 0x000f22000c1e1900 */
[----:B------:R-:W-:Y:S02]  /*01c0*/  MOV R26, UR6 ;  /* 0x00000006001a7c02 */ /* 0x000fe40008000f00 */
[----:B------:R-:W-:Y:S02]  /*01d0*/  MOV R19, UR6 ;  /* 0x0000000600137c02 */ /* 0x000fe40008000f00 */
[----:B------:R-:W-:Y:S02]  /*01e0*/  MOV R10, UR6 ;  /* 0x00000006000a7c02 */ /* 0x000fe40008000f00 */
[----:B------:R-:W5:Y:S04]  /*01f0*/  @P0 LDG.E R26, desc[UR4][R16.64+0x8] ;  /* 0x00000804101a0981 */ /* 0x000f68000c1e1900 */
[----:B------:R-:W2:Y:S04]  /*0200*/  @P0 LDG.E R19, desc[UR4][R16.64+0xc] ;  /* 0x00000c0410130981 */ /* 0x000ea8000c1e1900 */
[----:B------:R-:W2:Y:S01]  /*0210*/  @P0 LDG.E R10, desc[UR4][R16.64+0x10] ;  /* 0x00001004100a0981 */ /* 0x000ea2000c1e1900 */
[----:B------:R-:W-:-:S02]  /*0220*/  MOV R23, UR6 ;  /* 0x0000000600177c02 */ /* 0x000fc40008000f00 */
[----:B------:R-:W-:-:S04]  /*0230*/  MOV R21, UR6 ;  /* 0x0000000600157c02 */ /* 0x000fc80008000f00 */
[----:B------:R-:W2:Y:S04]  /*0240*/  @P0 LDG.E R23, desc[UR4][R16.64+0x14] ;  /* 0x0000140410170981 */ /* 0x000ea8000c1e1900 */
[----:B------:R-:W2:Y:S01]  /*0250*/  @P0 LDG.E R21, desc[UR4][R16.64+0x18] ;  /* 0x0000180410150981 */ /* 0x000ea2000c1e1900 */
[----:B------:R-:W-:Y:S02]  /*0260*/  MOV R14, UR6 ;  /* 0x00000006000e7c02 */ /* 0x000fe40008000f00 */
[----:B------:R-:W-:Y:S02]  /*0270*/  MOV R27, UR6 ;  /* 0x00000006001b7c02 */ /* 0x000fe40008000f00 */
[----:B------:R-:W-:Y:S02]  /*0280*/  MOV R22, UR6 ;  /* 0x0000000600167c02 */ /* 0x000fe40008000f00 */
[----:B------:R-:W2:Y:S01]  /*0290*/  @P0 LDG.E R14, desc[UR4][R16.64+0x1c] ;  /* 0x00001c04100e0981 */ /* 0x000ea2000c1e1900 */
[----:B------:R-:W-:-:S03]  /*02a0*/  MOV R15, UR6 ;  /* 0x00000006000f7c02 */ /* 0x000fc60008000f00 */
[----:B------:R-:W2:Y:S04]  /*02b0*/  @P0 LDG.E R27, desc[UR4][R16.64+0x20] ;  /* 0x00002004101b0981 */ /* 0x000ea8000c1e1900 */
[----:B------:R-:W2:Y:S01]  /*02c0*/  @P0 LDG.E R22, desc[UR4][R16.64+0x24] ;  /* 0x0000240410160981 */ /* 0x000ea2000c1e1900 */
[----:B------:R-:W-:-:S03]  /*02d0*/  MOV R13, UR6 ;  /* 0x00000006000d7c02 */ /* 0x000fc60008000f00 */
[----:B------:R-:W2:Y:S01]  /*02e0*/  @P0 LDG.E R15, desc[UR4][R16.64+0x28] ;  /* 0x00002804100f0981 */ /* 0x000ea2000c1e1900 */
[----:B------:R-:W-:-:S03]  /*02f0*/  MOV R7, UR6 ;  /* 0x0000000600077c02 */ /* 0x000fc60008000f00 */
[----:B------:R-:W2:Y:S01]  /*0300*/  @P0 LDG.E R13, desc[UR4][R16.64+0x2c] ;  /* 0x00002c04100d0981 */ /* 0x000ea2000c1e1900 */
[----:B------:R-:W-:-:S03]  /*0310*/  MOV R12, UR6 ;  /* 0x00000006000c7c02 */ /* 0x000fc60008000f00 */
[----:B------:R-:W2:Y:S04]  /*0320*/  @P0 LDG.E R7, desc[UR4][R16.64+0x30] ;  /* 0x0000300410070981 */ /* 0x000ea8000c1e1900 */
[----:B------:R-:W2:Y:S01]  /*0330*/  @P0 LDG.E R12, desc[UR4][R16.64+0x34] ;  /* 0x00003404100c0981 */ /* 0x000ea2000c1e1900 */
[----:B------:R-:W-:Y:S02]  /*0340*/  MOV R4, UR6 ;  /* 0x0000000600047c02 */ /* 0x000fe40008000f00 */
[----:B------:R-:W-:-:S04]  /*0350*/  MOV R5, UR6 ;  /* 0x0000000600057c02 */ /* 0x000fc80008000f00 */
[----:B------:R-:W2:Y:S04]  /*0360*/  @P0 LDG.E R4, desc[UR4][R16.64+0x38] ;  /* 0x0000380410040981 */ /* 0x000ea8000c1e1900 */
[----:B------:R-:W2:Y:S01]  /*0370*/  @P0 LDG.E R5, desc[UR4][R16.64+0x3c] ;  /* 0x00003c0410050981 */ /* 0x000ea2000c1e1900 */
[----:B------:R-:W-:Y:S02]  /*0380*/  MOV R18, UR6 ;  /* 0x0000000600127c02 */ /* 0x000fe40008000f00 */
[----:B------:R-:W-:Y:S02]  /*0390*/  IADD3 R9, PT, PT, R6, -0x1508, RZ ;  /* 0xffffeaf806097810 */ /* 0x000fe40007ffe0ff */
[----:B------:R-:W-:Y:S02]  /*03a0*/  MOV R20, UR6 ;  /* 0x0000000600147c02 */ /* 0x000fe40008000f00 */
[----:B------:R3:W2:Y:S01]  /*03b0*/  @P0 LDG.E R18, desc[UR4][R16.64+0x40] ;  /* 0x0000400410120981 */ /* 0x0006a2000c1e1900 */
[----:B------:R-:W-:Y:S01]  /*03c0*/  IMAD.WIDE R8, R9, 0x4, R2 ;  /* 0x0000000409087825 */ /* 0x000fe200078e0202 */
[----:B------:R-:W-:-:S02]  /*03d0*/  MOV R24, UR6 ;  /* 0x0000000600187c02 */ /* 0x000fc40008000f00 */
[----:B------:R-:W-:Y:S02]  /*03e0*/  MOV R11, UR6 ;  /* 0x00000006000b7c02 */ /* 0x000fe40008000f00 */
[----:B------:R-:W2:Y:S04]  /*03f0*/  @P0 LDG.E R20, desc[UR4][R8.64] ;  /* 0x0000000408140981 */ /* 0x000ea8000c1e1900 */
[----:B------:R-:W2:Y:S04]  /*0400*/  @P0 LDG.E R24, desc[UR4][R8.64+0x4] ;  /* 0x0000040408180981 */ /* 0x000ea8000c1e1900 */
[----:B------:R-:W2:Y:S01]  /*0410*/  @P0 LDG.E R11, desc[UR4][R8.64+0x8] ;  /* 0x00000804080b0981 */ /* 0x000ea2000c1e1900 */
[----:B------:R-:W-:-:S06]  /*0420*/  MOV R25, UR6 ;  /* 0x0000000600197c02 */ /* 0x000fcc0008000f00 */
[----:B------:R-:W2:Y:S01]  /*0430*/  @P0 LDG.E R25, desc[UR4][R8.64+0xc] ;  /* 0x00000c0408190981 */ /* 0x000ea2000c1e1900 */
[----:B---3--:R-:W-:Y:S01]  /*0440*/  FFMA R17, R0, UR7, RZ ;  /* 0x0000000700117c23 */ /* 0x008fe200080000ff */
[----:B------:R-:W2:Y:S03]  /*0450*/  LDCU UR7, c[0x3][0xc] ;  /* 0x00c00180ff0777ac */ /* 0x000ea60008000800 */
[----:B----4-:R-:W-:Y:S01]  /*0460*/  FFMA R17, R28, UR8, R17 ;  /* 0x000000081c117c23 */ /* 0x010fe20008000011 */
[----:B------:R-:W0:Y:S01]  /*0470*/  LDCU UR8, c[0x3][0x10] ;  /* 0x00c00200ff0877ac */ /* 0x000e220008000800 */
[----:B------:R-:W-:-:S06]  /*0480*/  MOV R28, UR6 ;  /* 0x00000006001c7c02 */ /* 0x000fcc0008000f00 */
[----:B------:R-:W3:Y:S01]  /*0490*/  @P0 LDG.E R28, desc[UR4][R8.64+0x10] ;  /* 0x00001004081c0981 */ /* 0x000ee2000c1e1900 */
[----:B-----5:R-:W-:Y:S01]  /*04a0*/  FFMA R26, R26, UR9, R17 ;  /* 0x000000091a1a7c23 */ /* 0x020fe20008000011 */
[----:B------:R-:W1:Y:S03]  /*04b0*/  LDCU UR9, c[0x3][0x24] ;  /* 0x00c00480ff0977ac */ /* 0x000e660008000800 */
[----:B--2---:R-:W-:Y:S01]  /*04c0*/  FFMA R19, R19, UR7, R26 ;  /* 0x0000000713137c23 */ /* 0x004fe2000800001a */
[----:B------:R-:W-:Y:S01]  /*04d0*/  MOV R26, UR6 ;  /* 0x00000006001a7c02 */ /* 0x000fe20008000f00 */
[----:B------:R-:W2:Y:S02]  /*04e0*/  LDCU UR7, c[0x3][0x14] ;  /* 0x00c00280ff0777ac */ /* 0x000ea40008000800 */
[----:B0-----:R-:W-:Y:S01]  /*04f0*/  FFMA R0, R10, UR8, R19 ;  /* 0x000000080a007c23 */ /* 0x001fe20008000013 */
[----:B------:R-:W-:Y:S01]  /*0500*/  MOV R10, UR6 ;  /* 0x00000006000a7c02 */ /* 0x000fe20008000f00 */
[----:B------:R-:W0:Y:S01]  /*0510*/  LDCU UR8, c[0x3][0x18] ;  /* 0x00c00300ff0877ac */ /* 0x000e220008000800 */
[----:B------:R-:W-:Y:S01]  /*0520*/  MOV R19, UR6 ;  /* 0x0000000600137c02 */ /* 0x000fe20008000f00 */
[----:B------:R-:W4:Y:S04]  /*0530*/  @P0 LDG.E R26, desc[UR4][R8.64+0x18] ;  /* 0x00001804081a0981 */ /* 0x000f28000c1e1900 */
[----:B------:R-:W5:Y:S04]  /*0540*/  @P0 LDG.E R10, desc[UR4][R8.64+0x14] ;  /* 0x00001404080a0981 */ /* 0x000f68000c1e1900 */
[----:B------:R-:W4:Y:S01]  /*0550*/  @P0 LDG.E R19, desc[UR4][R8.64+0x1c] ;  /* 0x00001c0408130981 */ /* 0x000f22000c1e1900 */
[----:B--2---:R-:W-:Y:S01]  /*0560*/  FFMA R0, R23, UR7, R0 ;  /* 0x0000000717007c23 */ /* 0x004fe20008000000 */
[----:B------:R-:W2:Y:S01]  /*0570*/  LDCU UR7, c[0x3][0x1c] ;  /* 0x00c00380ff0777ac */ /* 0x000ea20008000800 */
[----:B------:R-:W-:-:S02]  /*0580*/  MOV R23, UR6 ;  /* 0x0000000600177c02 */ /* 0x000fc40008000f00 */
[----:B0-----:R-:W-:Y:S01]  /*0590*/  FFMA R17, R21, UR8, R0 ;  /* 0x0000000815117c23 */ /* 0x001fe20008000000 */
[----:B------:R-:W0:Y:S01]  /*05a0*/  LDCU UR8, c[0x3][0x20] ;  /* 0x00c00400ff0877ac */ /* 0x000e220008000800 */
[----:B------:R-:W-:Y:S02]  /*05b0*/  MOV R21, UR6 ;  /* 0x0000000600157c02 */ /* 0x000fe40008000f00 */
[----:B------:R-:W4:Y:S04]  /*05c0*/  @P0 LDG.E R23, desc[UR4][R8.64+0x20] ;  /* 0x0000200408170981 */ /* 0x000f28000c1e1900 */
[----:B------:R-:W4:Y:S01]  /*05d0*/  @P0 LDG.E R21, desc[UR4][R8.64+0x24] ;  /* 0x0000240408150981 */ /* 0x000f22000c1e1900 */
[----:B--2---:R-:W-:Y:S01]  /*05e0*/  FFMA R14, R14, UR7, R17 ;  /* 0x000000070e0e7c23 */ /* 0x004fe20008000011 */
[----:B------:R-:W2:Y:S03]  /*05f0*/  LDCU UR7, c[0x3][0x2c] ;  /* 0x00c00580ff0777ac */ /* 0x000ea60008000800 */
[----:B0-----:R-:W-:Y:S01]  /*0600*/  FFMA R27, R27, UR8, R14 ;  /* 0x000000081b1b7c23 */ /* 0x001fe2000800000e */
[----:B------:R-:W-:Y:S01]  /*0610*/  MOV R14, UR6 ;  /* 0x00000006000e7c02 */ /* 0x000fe20008000f00 */
[----:B------:R-:W0:Y:S01]  /*0620*/  LDCU UR8, c[0x3][0x30] ;  /* 0x00c00600ff0877ac */ /* 0x000e220008000800 */
[----:B------:R-:W-:Y:S01]  /*0630*/  MOV R17, UR6 ;  /* 0x0000000600117c02 */ /* 0x000fe20008000f00 */
[----:B-1----:R-:W-:Y:S01]  /*0640*/  FFMA R22, R22, UR9, R27 ;  /* 0x0000000916167c23 */ /* 0x002fe2000800001b */
[----:B------:R-:W1:Y:S02]  /*0650*/  LDCU UR9, c[0x3][0x34] ;  /* 0x00c00680ff0977ac */ /* 0x000e640008000800 */
[----:B------:R-:W4:Y:S01]  /*0660*/  @P0 LDG.E R14, desc[UR4][R8.64+0x28] ;  /* 0x00002804080e0981 */ /* 0x000f22000c1e1900 */
[----:B------:R-:W-:Y:S01]  /*0670*/  FFMA R0, R15, UR10, R22 ;  /* 0x0000000a0f007c23 */ /* 0x000fe20008000016 */
[----:B------:R-:W-:Y:S01]  /*0680*/  MOV R22, UR6 ;  /* 0x0000000600167c02 */ /* 0x000fe20008000f00 */
[----:B------:R-:W1:Y:S01]  /*0690*/  LDCU UR10, c[0x3][0x4c] ;  /* 0x00c00980ff0a77ac */ /* 0x000e620008000800 */
[----:B------:R-:W4:Y:S01]  /*06a0*/  @P0 LDG.E R17, desc[UR4][R8.64+0x2c] ;  /* 0x00002c0408110981 */ /* 0x000f22000c1e1900 */
[----:B------:R-:W-:-:S03]  /*06b0*/  MOV R15, UR6 ;  /* 0x00000006000f7c02 */ /* 0x000fc60008000f00 */
[----:B------:R-:W4:Y:S01]  /*06c0*/  @P0 LDG.E R22, desc[UR4][R8.64+0x30] ;  /* 0x0000300408160981 */ /* 0x000f22000c1e1900 */
[----:B--2---:R-:W-:Y:S01]  /*06d0*/  FFMA R0, R13, UR7, R0 ;  /* 0x000000070d007c23 */ /* 0x004fe20008000000 */
[----:B------:R-:W2:Y:S02]  /*06e0*/  LDCU UR7, c[0x3][0x38] ;  /* 0x00c00700ff0777ac */ /* 0x000ea40008000800 */
[----:B------:R-:W4:Y:S01]  /*06f0*/  @P0 LDG.E R15, desc[UR4][R8.64+0x34] ;  /* 0x00003404080f0981 */ /* 0x000f22000c1e1900 */
[----:B0-----:R-:W-:Y:S01]  /*0700*/  FFMA R7, R7, UR8, R0 ;  /* 0x0000000807077c23 */ /* 0x001fe20008000000 */
[----:B------:R-:W0:Y:S03]  /*0710*/  LDCU UR8, c[0x3][0x3c] ;  /* 0x00c00780ff0877ac */ /* 0x000e260008000800 */
[----:B-1----:R-:W-:Y:S01]  /*0720*/  FFMA R7, R12, UR9, R7 ;  /* 0x000000090c077c23 */ /* 0x002fe20008000007 */
[----:B------:R-:W-:Y:S01]  /*0730*/  MOV R12, UR6 ;  /* 0x00000006000c7c02 */ /* 0x000fe20008000f00 */
[----:B------:R-:W1:Y:S01]  /*0740*/  LDCU UR9, c[0x3][0x48] ;  /* 0x00c00900ff0977ac */ /* 0x000e620008000800 */
[----:B------:R-:W-:-:S04]  /*0750*/  MOV R13, UR6 ;  /* 0x00000006000d7c02 */ /* 0x000fc80008000f00 */
[----:B------:R-:W4:Y:S04]  /*0760*/  @P0 LDG.E R12, desc[UR4][R8.64+0x38] ;  /* 0x00003804080c0981 */ /* 0x000f28000c1e1900 */
[----:B------:R-:W4:Y:S01]  /*0770*/  @P0 LDG.E R13, desc[UR4][R8.64+0x3c] ;  /* 0x00003c04080d0981 */ /* 0x000f22000c1e1900 */
[----:B--2---:R-:W-:Y:S01]  /*0780*/  FFMA R4, R4, UR7, R7 ;  /* 0x0000000704047c23 */ /* 0x004fe20008000007 */
[----:B------:R-:W-:Y:S01]  /*0790*/  MOV R16, UR6 ;  /* 0x0000000600107c02 */ /* 0x000fe20008000f00 */
[----:B------:R-:W2:Y:S01]  /*07a0*/  LDCU UR7, c[0x3][0x40] ;  /* 0x00c00800ff0777ac */ /* 0x000ea20008000800 */
[----:B------:R-:W-:Y:S01]  /*07b0*/  IADD3 R7, PT, PT, R6, -0x1208, RZ ;  /* 0xffffedf806077810 */ /* 0x000fe20007ffe0ff */
[----:B0-----:R-:W-:Y:S01]  /*07c0*/  FFMA R27, R5, UR8, R4 ;  /* 0x00000008051b7c23 */ /* 0x001fe20008000004 */
[----:B------:R-:W-:Y:S01]  /*07d0*/  MOV R0, UR6 ;  /* 0x0000000600007c02 */ /* 0x000fe20008000f00 */
[----:B------:R-:W0:Y:S01]  /*07e0*/  LDCU UR8, c[0x3][0x44] ;  /* 0x00c00880ff0877ac */ /* 0x000e220008000800 */
[----:B------:R1:W4:Y:S01]  /*07f0*/  @P0 LDG.E R16, desc[UR4][R8.64+0x40] ;  /* 0x0000400408100981 */ /* 0x000322000c1e1900 */
[----:B------:R-:W-:Y:S01]  /*0800*/  IMAD.WIDE R4, R7, 0x4, R2 ;  /* 0x0000000407047825 */ /* 0x000fe200078e0202 */
[----:B------:R-:W-:-:S04]  /*0810*/  MOV R7, UR6 ;  /* 0x0000000600077c02 */ /* 0x000fc80008000f00 */
[----:B------:R-:W4:Y:S04]  /*0820*/  @P0 LDG.E R0, desc[UR4][R4.64] ;  /* 0x0000000404000981 */ /* 0x000f28000c1e1900 */
[----:B------:R-:W4:Y:S01]  /*0830*/  @P0 LDG.E R7, desc[UR4][R4.64+0x4] ;  /* 0x0000040404070981 */ /* 0x000f22000c1e1900 */
[----:B--2---:R-:W-:Y:S01]  /*0840*/  FFMA R27, R18, UR7, R27 ;  /* 0x00000007121b7c23 */ /* 0x004fe2000800001b */
[----:B------:R-:W-:Y:S01]  /*0850*/  MOV R18, UR6 ;  /* 0x0000000600127c02 */ /* 0x000fe20008000f00 */
[----:B------:R-:W2:Y:S02]  /*0860*/  LDCU UR7, c[0x3][0x50] ;  /* 0x00c00a00ff0777ac */ /* 0x000ea40008000800 */
[----:B0-----:R-:W-:Y:S01]  /*0870*/  FFMA R27, R20, UR8, R27 ;  /* 0x00000008141b7c23 */ /* 0x001fe2000800001b */
[----:B------:R-:W-:Y:S01]  /*0880*/  MOV R20, UR6 ;  /* 0x0000000600147c02 */ /* 0x000fe20008000f00 */
[----:B------:R-:W4:Y:S01]  /*0890*/  LDCU UR8, c[0x3][0x5c] ;  /* 0x00c00b80ff0877ac */ /* 0x000f220008000800 */
[----:B------:R-:W4:Y:S01]  /*08a0*/  @P0 LDG.E R18, desc[UR4][R4.64+0x8] ;  /* 0x0000080404120981 */ /* 0x000f22000c1e1900 */
[----:B-1----:R-:W-:Y:S01]  /*08b0*/  FFMA R24, R24, UR9, R27 ;  /* 0x0000000918187c23 */ /* 0x002fe2000800001b */
[----:B------:R-:W0:Y:S02]  /*08c0*/  LDCU UR9, c[0x3][0x60] ;  /* 0x00c00c00ff0977ac */ /* 0x000e240008000800 */
[----:B------:R-:W4:Y:S01]  /*08d0*/  @P0 LDG.E R20, desc[UR4][R4.64+0xc] ;  /* 0x00000c0404140981 */ /* 0x000f22000c1e1900 */
[----:B------:R-:W-:Y:S01]  /*08e0*/  FFMA R8, R11, UR10, R24 ;  /* 0x0000000a0b087c23 */ /* 0x000fe20008000018 */
[----:B------:R-:W-:Y:S01]  /*08f0*/  MOV R24, UR6 ;  /* 0x0000000600187c02 */ /* 0x000fe20008000f00 */
[----:B------:R-:W1:Y:S01]  /*0900*/  LDCU UR10, c[0x3][0x78] ;  /* 0x00c00f00ff0a77ac */ /* 0x000e620008000800 */
[----:B------:R-:W-:-:S04]  /*0910*/  MOV R11, UR6 ;  /* 0x00000006000b7c02 */ /* 0x000fc80008000f00 */
[----:B------:R-:W4:Y:S01]  /*0920*/  @P0 LDG.E R24, desc[UR4][R4.64+0x10] ;  /* 0x0000100404180981 */ /* 0x000f22000c1e1900 */
[----:B--2---:R-:W-:Y:S01]  /*0930*/  FFMA R25, R25, UR7, R8 ;  /* 0x0000000719197c23 */ /* 0x004fe20008000008 */
[----:B------:R-:W-:Y:S01]  /*0940*/  MOV R27, UR6 ;  /* 0x00000006001b7c02 */ /* 0x000fe20008000f00 */
[----:B------:R-:W3:Y:S01]  /*0950*/  LDCU UR7, c[0x3][0x54] ;  /* 0x00c00a80ff0777ac */ /* 0x000ee20008000800 */
[----:B------:R-:W2:Y:S04]  /*0960*/  @P0 LDG.E R11, desc[UR4][R4.64+0x14] ;  /* 0x00001404040b0981 */ /* 0x000ea8000c1e1900 */
[----:B------:R-:W2:Y:S01]  /*0970*/  @P0 LDG.E R27, desc[UR4][R4.64+0x18] ;  /* 0x00001804041b0981 */ /* 0x000ea2000c1e1900 */
[----:B------:R-:W-:-:S06]  /*0980*/  MOV R8, UR6 ;  /* 0x0000000600087c02 */ /* 0x000fcc0008000f00 */
[----:B------:R-:W2:Y:S01]  /*0990*/  @P0 LDG.E R8, desc[UR4][R4.64+0x2c] ;  /* 0x00002c0404080981 */ /* 0x000ea2000c1e1900 */
[----:B---3--:R-:W-:Y:S01]  /*09a0*/  FFMA R9, R28, UR7, R25 ;  /* 0x000000071c097c23 */ /* 0x008fe20008000019 */
[----:B------:R-:W5:Y:S01]  /*09b0*/  LDCU UR7, c[0x3][0x58] ;  /* 0x00c00b00ff0777ac */ /* 0x000f620008000800 */
[----:B------:R-:W-:-:S06]  /*09c0*/  MOV R25, UR6 ;  /* 0x0000000600197c02 */ /* 0x000fcc0008000f00 */
[----:B------:R-:W3:Y:S01]  /*09d0*/  @P0 LDG.E R25, desc[UR4][R4.64+0x1c] ;  /* 0x00001c0404190981 */ /* 0x000ee2000c1e1900 */
[----:B-----5:R-:W-:Y:S01]  /*09e0*/  FFMA R9, R10, UR7, R9 ;  /* 0x000000070a097c23 */ /* 0x020fe20008000009 */
[----:B------:R-:W-:Y:S01]  /*09f0*/  MOV R10, UR6 ;  /* 0x00000006000a7c02 */ /* 0x000fe20008000f00 */
[----:B------:R-:W5:Y:S02]  /*0a00*/  LDCU UR7, c[0x3][0x64] ;  /* 0x00c00c80ff0777ac */ /* 0x000f640008000800 */
[----:B----4-:R-:W-:Y:S01]  /*0a10*/  FFMA R26, R26, UR8, R9 ;  /* 0x000000081a1a7c23 */ /* 0x010fe20008000009 */
[----:B------:R-:W4:Y:S02]  /*0a20*/  LDCU UR8, c[0x3][0x68] ;  /* 0x00c00d00ff0877ac */ /* 0x000f240008000800 */
[----:B------:R-:W3:Y:S01]  /*0a30*/  @P0 LDG.E R10, desc[UR4][R4.64+0x20] ;  /* 0x00002004040a0981 */ /* 0x000ee2000c1e1900 */
[----:B0-----:R-:W-:Y:S01]  /*0a40*/  FFMA R26, R19, UR9, R26 ;  /* 0x00000009131a7c23 */ /* 0x001fe2000800001a */
[----:B------:R-:W-:Y:S01]  /*0a50*/  MOV R19, UR6 ;  /* 0x0000000600137c02 */ /* 0x000fe20008000f00 */
[----:B------:R-:W0:Y:S01]  /*0a60*/  LDCU UR9, c[0x3][0x74] ;  /* 0x00c00e80ff0977ac */ /* 0x000e220008000800 */
[----:B------:R-:W-:-:S04]  /*0a70*/  MOV R9, UR6 ;  /* 0x0000000600097c02 */ /* 0x000fc80008000f00 */
[----:B------:R-:W3:Y:S04]  /*0a80*/  @P0 LDG.E R19, desc[UR4][R4.64+0x24] ;  /* 0x0000240404130981 */ /* 0x000ee8000c1e1900 */
[----:B------:R-:W3:Y:S01]  /*0a90*/  @P0 LDG.E R9, desc[UR4][R4.64+0x28] ;  /* 0x0000280404090981 */ /* 0x000ee2000c1e1900 */
[----:B-----5:R-:W-:Y:S01]  /*0aa0*/  FFMA R26, R23, UR7, R26 ;  /* 0x00000007171a7c23 */ /* 0x020fe2000800001a */
[----:B------:R-:W5:Y:S03]  /*0ab0*/  LDCU UR7, c[0x3][0x6c] ;  /* 0x00c00d80ff0777ac */ /* 0x000f660008000800 */
[----:B----4-:R-:W-:Y:S01]  /*0ac0*/  FFMA R23, R21, UR8, R26 ;  /* 0x0000000815177c23 */ /* 0x010fe2000800001a */
[----:B------:R-:W4:Y:S01]  /*0ad0*/  LDCU UR8, c[0x3][0x70] ;  /* 0x00c00e00ff0877ac */ /* 0x000f220008000800 */
[----:B------:R-:W-:-:S06]  /*0ae0*/  MOV R21, UR6 ;  /* 0x0000000600157c02 */ /* 0x000fcc0008000f00 */
[----:B------:R-:W3:Y:S01]  /*0af0*/  @P0 LDG.E R21, desc[UR4][R4.64+0x30] ;  /* 0x0000300404150981 */ /* 0x000ee2000c1e1900 */
[----:B-----5:R-:W-:Y:S01]  /*0b00*/  FFMA R14, R14, UR7, R23 ;  /* 0x000000070e0e7c23 */ /* 0x020fe20008000017 */
[----:B------:R-:W5:Y:S03]  /*0b10*/  LDCU UR7, c[0x3][0x7c] ;  /* 0x00c00f80ff0777ac */ /* 0x000f660008000800 */
[----:B----4-:R-:W-:Y:S01]  /*0b20*/  FFMA R17, R17, UR8, R14 ;  /* 0x0000000811117c23 */ /* 0x010fe2000800000e */
[----:B------:R-:W-:Y:S01]  /*0b30*/  MOV R14, UR6 ;  /* 0x00000006000e7c02 */ /* 0x000fe20008000f00 */
[----:B------:R-:W4:Y:S02]  /*0b40*/  LDCU UR8, c[0x3][0x80] ;  /* 0x00c01000ff0877ac */ /* 0x000f240008000800 */
[----:B0-----:R-:W-:Y:S01]  /*0b50*/  FFMA R22, R22, UR9, R17 ;  /* 0x0000000916167c23 */ /* 0x001fe20008000011 */
[----:B------:R-:W-:Y:S01]  /*0b60*/  MOV R23, UR6 ;  /* 0x0000000600177c02 */ /* 0x000fe20008000f00 */
[----:B------:R-:W0:Y:S01]  /*0b70*/  LDCU UR9, c[0x3][0x84] ;  /* 0x00c01080ff0977ac */ /* 0x000e220008000800 */
[----:B------:R-:W3:Y:S01]  /*0b80*/  @P0 LDG.E R14, desc[UR4][R4.64+0x34] ;  /* 0x00003404040e0981 */ /* 0x000ee2000c1e1900 */
[----:B-1----:R-:W-:Y:S01]  /*0b90*/  FFMA R17, R15, UR10, R22 ;  /* 0x0000000a0f117c23 */ /* 0x002fe20008000016 */
[----:B------:R-:W-:Y:S01]  /*0ba0*/  MOV R15, UR6 ;  /* 0x00000006000f7c02 */ /* 0x000fe20008000f00 */
[----:B------:R-:W1:Y:S01]  /*0bb0*/  LDCU UR10, c[0x3][0x88] ;  /* 0x00c01100ff0a77ac */ /* 0x000e620008000800 */
[----:B------:R-:W-:Y:S01]  /*0bc0*/  MOV R26, UR6 ;  /* 0x00000006001a7c02 */ /* 0x000fe20008000f00 */
[----:B------:R-:W3:Y:S04]  /*0bd0*/  @P0 LDG.E R23, desc[UR4][R4.64+0x3c] ;  /* 0x00003c0404170981 */ /* 0x000ee8000c1e1900 */
[----:B------:R-:W3:Y:S01]  /*0be0*/  @P0 LDG.E R15, desc[UR4][R4.64+0x38] ;  /* 0x00003804040f0981 */ /* 0x000ee2000c1e1900 */
[----:B-----5:R-:W-:Y:S01]  /*0bf0*/  FFMA R12, R12, UR7, R17 ;  /* 0x000000070c0c7c23 */ /* 0x020fe20008000011 */
[----:B------:R-:W-:-:S02]  /*0c00*/  IADD3 R17, PT, PT, R6, -0xf08, RZ ;  /* 0xfffff0f806117810 */ /* 0x000fc40007ffe0ff */
[----:B------:R5:W3:Y:S01]  /*0c10*/  @P0 LDG.E R26, desc[UR4][R4.64+0x40] ;  /* 0x00004004041a0981 */ /* 0x000ae2000c1e1900 */
[----:B------:R-:W5:Y:S01]  /*0c20*/  LDCU UR7, c[0x3][0x8c] ;  /* 0x00c01180ff0777ac */ /* 0x000f620008000800 */
[----:B----4-:R-:W-:Y:S01]  /*0c30*/  FFMA R29, R13, UR8, R12 ;  /* 0x000000080d1d7c23 */ /* 0x010fe2000800000c */
[----:B------:R-:W-:Y:S01]  /*0c40*/  MOV R22, UR6 ;  /* 0x0000000600167c02 */ /* 0x000fe20008000f00 */
[----:B------:R-:W-:Y:S01]  /*0c50*/  IMAD.WIDE R12, R17, 0x4, R2 ;  /* 0x00000004110c7825 */ /* 0x000fe200078e0202 */
[----:B------:R-:W-:Y:S01]  /*0c60*/  MOV R17, UR6 ;  /* 0x0000000600117c02 */ /* 0x000fe20008000f00 */
[----:B------:R-:W4:Y:S03]  /*0c70*/  LDCU UR8, c[0x3][0x94] ;  /* 0x00c01280ff0877ac */ /* 0x000f260008000800 */
[----:B------:R-:W3:Y:S01]  /*0c80*/  @P0 LDG.E R22, desc[UR4][R12.64] ;  /* 0x000000040c160981 */ /* 0x000ee2000c1e1900 */
[----:B0-----:R-:W-:Y:S01]  /*0c90*/  FFMA R29, R16, UR9, R29 ;  /* 0x00000009101d7c23 */ /* 0x001fe2000800001d */
[----:B------:R-:W-:Y:S01]  /*0ca0*/  MOV R16, UR6 ;  /* 0x0000000600107c02 */ /* 0x000fe20008000f00 */
[----:B------:R-:W0:Y:S01]  /*0cb0*/  LDCU UR9, c[0x3][0x98] ;  /* 0x00c01300ff0977ac */ /* 0x000e220008000800 */
[----:B------:R-:W3:Y:S01]  /*0cc0*/  @P0 LDG.E R17, desc[UR4][R12.64+0x4] ;  /* 0x000004040c110981 */ /* 0x000ee2000c1e1900 */
[----:B-1----:R-:W-:-:S03]  /*0cd0*/  FFMA R0, R0, UR10, R29 ;  /* 0x0000000a00007c23 */ /* 0x002fc6000800001d */
[----:B------:R-:W3:Y:S01]  /*0ce0*/  @P0 LDG.E R16, desc[UR4][R12.64+0x8] ;  /* 0x000008040c100981 */ /* 0x000ee2000c1e1900 */
[----:B------:R-:W2:Y:S01]  /*0cf0*/  LDCU UR10, c[0x3][0x9c] ;  /* 0x00c01380ff0a77ac */ /* 0x000ea20008000800 */
[----:B-----5:R-:W-:Y:S01]  /*0d00*/  FFMA R5, R7, UR7, R0 ;  /* 0x0000000707057c23 */ /* 0x020fe20008000000 */
[----:B------:R-:W-:Y:S01]  /*0d10*/  MOV R0, UR6 ;  /* 0x0000000600007c02 */ /* 0x000fe20008000f00 */
[----:B------:R-:W1:Y:S01]  /*0d20*/  LDCU UR7, c[0x3][0x90] ;  /* 0x00c01200ff0777ac */ /* 0x000e620008000800 */
[----:B------:R-:W-:-:S04]  /*0d30*/  MOV R7, UR6 ;  /* 0x0000000600077c02 */ /* 0x000fc80008000f00 */
[----:B------:R-:W5:Y:S04]  /*0d40*/  @P0 LDG.E R0, desc[UR4][R12.64+0xc] ;  /* 0x00000c040c000981 */ /* 0x000f68000c1e1900 */
[----:B------:R-:W5:Y:S01]  /*0d50*/  @P0 LDG.E R7, desc[UR4][R12.64+0x10] ;  /* 0x000010040c070981 */ /* 0x000f62000c1e1900 */
[----:B-1----:R-:W-:Y:S01]  /*0d60*/  FFMA R5, R18, UR7, R5 ;  /* 0x0000000712057c23 */ /* 0x002fe20008000005 */
[----:B------:R-:W1:Y:S01]  /*0d70*/  LDCU UR7, c[0x3][0xa0] ;  /* 0x00c01400ff0777ac */ /* 0x000e620008000800 */
[----:B------:R-:W-:Y:S02]  /*0d80*/  MOV R18, UR6 ;  /* 0x0000000600127c02 */ /* 0x000fe40008000f00 */
[----:B----4-:R-:W-:Y:S01]  /*0d90*/  FFMA R5, R20, UR8, R5 ;  /* 0x0000000814057c23 */ /* 0x010fe20008000005 */
[----:B------:R-:W-:Y:S01]  /*0da0*/  MOV R20, UR6 ;  /* 0x0000000600147c02 */ /* 0x000fe20008000f00 */
[----:B------:R-:W4:Y:S02]  /*0db0*/  LDCU UR8, c[0x3][0xac] ;  /* 0x00c01580ff0877ac */ /* 0x000f240008000800 */
[----:B0-----:R-:W-:Y:S01]  /*0dc0*/  FFMA R24, R24, UR9, R5 ;  /* 0x0000000918187c23 */ /* 0x001fe20008000005 */
[----:B------:R-:W5:Y:S01]  /*0dd0*/  @P0 LDG.E R18, desc[UR4][R12.64+0x14] ;  /* 0x000014040c120981 */ /* 0x000f62000c1e1900 */
[----:B------:R-:W0:Y:S02]  /*0de0*/  LDCU UR9, c[0x3][0xb0] ;  /* 0x00c01600ff0977ac */ /* 0x000e240008000800 */
[----:B--2---:R-:W-:Y:S01]  /*0df0*/  FFMA R4, R11, UR10, R24 ;  /* 0x0000000a0b047c23 */ /* 0x004fe20008000018 */
[----:B------:R-:W-:Y:S01]  /*0e00*/  MOV R24, UR6 ;  /* 0x0000000600187c02 */ /* 0x000fe20008000f00 */
[----:B------:R-:W2:Y:S01]  /*0e10*/  @P0 LDG.E R20, desc[UR4][R12.64+0x18] ;  /* 0x000018040c140981 */ /* 0x000ea2000c1e1900 */
[----:B------:R-:W-:Y:S01]  /*0e20*/  MOV R11, UR6 ;  /* 0x00000006000b7c02 */ /* 0x000fe20008000f00 */
[----:B------:R-:W0:Y:S01]  /*0e30*/  LDCU UR10, c[0x3][0xc8] ;  /* 0x00c01900ff0a77ac */ /* 0x000e220008000800 */
[----:B------:R-:W-:-:S02]  /*0e40*/  MOV R5, UR6 ;  /* 0x0000000600057c02 */ /* 0x000fc40008000f00 */
[----:B------:R-:W2:Y:S01]  /*0e50*/  @P0 LDG.E R24, desc[UR4][R12.64+0x1c] ;  /* 0x00001c040c180981 */ /* 0x000ea2000c1e1900 */
[----:B-1----:R-:W-:Y:S01]  /*0e60*/  FFMA R4, R27, UR7, R4 ;  /* 0x000000071b047c23 */ /* 0x002fe20008000004 */
[----:B------:R-:W3:Y:S02]  /*0e70*/  LDCU UR7, c[0x3][0xa4] ;  /* 0x00c01480ff0777ac */ /* 0x000ee40008000800 */
[----:B------:R-:W2:Y:S04]  /*0e80*/  @P0 LDG.E R11, desc[UR4][R12.64+0x20] ;  /* 0x000020040c0b0981 */ /* 0x000ea8000c1e1900 */
[----:B------:R-:W2:Y:S01]  /*0e90*/  @P0 LDG.E R5, desc[UR4][R12.64+0x24] ;  /* 0x000024040c050981 */ /* 0x000ea2000c1e1900 */
[----:B---3--:R-:W-:Y:S01]  /*0ea0*/  FFMA R25, R25, UR7, R4 ;  /* 0x0000000719197c23 */ /* 0x008fe20008000004 */
[----:B------:R-:W-:Y:S01]  /*0eb0*/  MOV R4, UR6 ;  /* 0x0000000600047c02 */ /* 0x000fe20008000f00 */
[----:B------:R-:W1:Y:S05]  /*0ec0*/  LDCU UR7, c[0x3][0xa8] ;  /* 0x00c01500ff0777ac */ /* 0x000e6a0008000800 */
[----:B------:R-:W3:Y:S01]  /*0ed0*/  @P0 LDG.E R4, desc[UR4][R12.64+0x28] ;  /* 0x000028040c040981 */ /* 0x000ee2000c1e1900 */
[----:B-1----:R-:W-:Y:S01]  /*0ee0*/  FFMA R10, R10, UR7, R25 ;  /* 0x000000070a0a7c23 */ /* 0x002fe20008000019 */
[----:B------:R-:W1:Y:S03]  /*0ef0*/  LDCU UR7, c[0x3][0xb4] ;  /* 0x00c01680ff0777ac */ /* 0x000e660008000800 */
[----:B----4-:R-:W-:Y:S01]  /*0f00*/  FFMA R28, R19, UR8, R10 ;  /* 0x00000008131c7c23 */ /* 0x010fe2000800000a */
[----:B------:R-:W-:Y:S01]  /*0f10*/  MOV R10, UR6 ;  /* 0x00000006000a7c02 */ /* 0x000fe20008000f00 */
[----:B------:R-:W4:Y:S02]  /*0f20*/  LDCU UR8, c[0x3][0xb8] ;  /* 0x00c01700ff0877ac */ /* 0x000f240008000800 */
[----:B0-----:R-:W-:Y:S01]  /*0f30*/  FFMA R25, R9, UR9, R28 ;  /* 0x0000000909197c23 */ /* 0x001fe2000800001c */
[----:B------:R-:W-:Y:S01]  /*0f40*/  MOV R9, UR6 ;  /* 0x0000000600097c02 */ /* 0x000fe20008000f00 */
[----:B------:R-:W0:Y:S01]  /*0f50*/  LDCU UR9, c[0x3][0xc4] ;  /* 0x00c01880ff0977ac */ /* 0x000e220008000800 */
[----:B------:R-:W3:Y:S01]  /*0f60*/  @P0 LDG.E R10, desc[UR4][R12.64+0x2c] ;  /* 0x00002c040c0a0981 */ /* 0x000ee2000c1e1900 */
[----:B------:R-:W-:-:S03]  /*0f70*/  MOV R19, UR6 ;  /* 0x0000000600137c02 */ /* 0x000fc60008000f00 */
[----:B------:R-:W3:Y:S04]  /*0f80*/  @P0 LDG.E R9, desc[UR4][R12.64+0x30] ;  /* 0x000030040c090981 */ /* 0x000ee8000c1e1900 */
[----:B------:R-:W3:Y:S01]  /*0f90*/  @P0 LDG.E R19, desc[UR4][R12.64+0x34] ;  /* 0x000034040c130981 */ /* 0x000ee2000c1e1900 */
[----:B-1----:R-:W-:Y:S01]  /*0fa0*/  FFMA R28, R8, UR7, R25 ;  /* 0x00000007081c7c23 */ /* 0x002fe20008000019 */
[----:B------:R-:W-:Y:S01]  /*0fb0*/  MOV R8, UR6 ;  /* 0x0000000600087c02 */ /* 0x000fe20008000f00 */
[----:B------:R-:W1:Y:S01]  /*0fc0*/  LDCU UR7, c[0x3][0xbc] ;  /* 0x00c01780ff0777ac */ /* 0x000e620008000800 */
[----:B------:R-:W-:-:S04]  /*0fd0*/  MOV R25, UR6 ;  /* 0x0000000600197c02 */ /* 0x000fc80008000f00 */
[----:B------:R-:W3:Y:S04]  /*0fe0*/  @P0 LDG.E R8, desc[UR4][R12.64+0x38] ;  /* 0x000038040c080981 */ /* 0x000ee8000c1e1900 */
[----:B------:R-:W3:Y:S01]  /*0ff0*/  @P0 LDG.E R25, desc[UR4][R12.64+0x3c] ;  /* 0x00003c040c190981 */ /* 0x000ee2000c1e1900 */
[----:B----4-:R-:W-:Y:S01]  /*1000*/  FFMA R21, R21, UR8, R28 ;  /* 0x0000000815157c23 */ /* 0x010fe2000800001c */
[----:B------:R-:W4:Y:S03]  /*1010*/  LDCU UR8, c[0x3][0xc0] ;  /* 0x00c01800ff0877ac */ /* 0x000f260008000800 */
[----:B-1----:R-:W-:Y:S01]  /*1020*/  FFMA R14, R14, UR7, R21 ;  /* 0x000000070e0e7c23 */ /* 0x002fe20008000015 */
[----:B------:R-:W1:Y:S01]  /*1030*/  LDCU UR7, c[0x3][0xcc] ;  /* 0x00c01980ff0777ac */ /* 0x000e620008000800 */
[----:B------:R-:W-:-:S02]  /*1040*/  MOV R21, UR6 ;  /* 0x0000000600157c02 */ /* 0x000fc40008000f00 */
[----:B------:R-:W-:-:S04]  /*1050*/  MOV R27, UR6 ;  /* 0x00000006001b7c02 */ /* 0x000fc80008000f00 */
[----:B------:R1:W3:Y:S01]  /*1060*/  @P0 LDG.E R21, desc[UR4][R12.64+0x40] ;  /* 0x000040040c150981 */ /* 0x0002e2000c1e1900 */
[----:B----4-:R-:W-:Y:S01]  /*1070*/  FFMA R14, R15, UR8, R14 ;  /* 0x000000080f0e7c23 */ /* 0x010fe2000800000e */
[----:B------:R-:W-:Y:S01]  /*1080*/  IADD3 R15, PT, PT, R6, -0xc08, RZ ;  /* 0xfffff3f8060f7810 */ /* 0x000fe20007ffe0ff */
[----:B------:R-:W4:Y:S02]  /*1090*/  LDCU UR8, c[0x3][0xd0] ;  /* 0x00c01a00ff0877ac */ /* 0x000f240008000800 */
[----:B0-----:R-:W-:Y:S02]  /*10a0*/  FFMA R23, R23, UR9, R14 ;  /* 0x0000000917177c23 */ /* 0x001fe4000800000e */
[----:B------:R-:W-:Y:S01]  /*10b0*/  IMAD.WIDE R14, R15, 0x4, R2 ;  /* 0x000000040f0e7825 */ /* 0x000fe200078e0202 */
[----:B------:R-:W0:Y:S03]  /*10c0*/  LDCU UR9, c[0x3][0xd4] ;  /* 0x00c01a80ff0977ac */ /* 0x000e260008000800 */
[----:B------:R-:W-:Y:S01]  /*10d0*/  FFMA R23, R26, UR10, R23 ;  /* 0x0000000a1a177c23 */ /* 0x000fe20008000017 */
[----:B------:R-:W-:Y:S01]  /*10e0*/  MOV R26, UR6 ;  /* 0x00000006001a7c02 */ /* 0x000fe20008000f00 */
[----:B------:R-:W5:Y:S02]  /*10f0*/  LDCU UR10, c[0x3][0xd8] ;  /* 0x00c01b00ff0a77ac */ /* 0x000f640008000800 */
[----:B-1----:R-:W-:Y:S01]  /*1100*/  FFMA R22, R22, UR7, R23 ;  /* 0x0000000716167c23 */ /* 0x002fe20008000017 */
[----:B------:R-:W-:Y:S01]  /*1110*/  MOV R23, UR6 ;  /* 0x0000000600177c02 */ /* 0x000fe20008000f00 */
[----:B------:R-:W3:Y:S01]  /*1120*/  @P0 LDG.E R27, desc[UR4][R14.64+0x4] ;  /* 0x000004040e1b0981 */ /* 0x000ee2000c1e1900 */
[----:B------:R-:W1:Y:S03]  /*1130*/  LDCU UR7, c[0x3][0xdc] ;  /* 0x00c01b80ff0777ac */ /* 0x000e660008000800 */
[----:B------:R-:W3:Y:S01]  /*1140*/  @P0 LDG.E R26, desc[UR4][R14.64] ;  /* 0x000000040e1a0981 */ /* 0x000ee2000c1e1900 */
[----:B----4-:R-:W-:-:S03]  /*1150*/  FFMA R17, R17, UR8, R22 ;  /* 0x0000000811117c23 */ /* 0x010fc60008000016 */
[----:B------:R-:W4:Y:S01]  /*1160*/  @P0 LDG.E R23, desc[UR4][R14.64+0x8] ;  /* 0x000008040e170981 */ /* 0x000f22000c1e1900 */
[----:B------:R-:W-:Y:S01]  /*1170*/  MOV R22, UR6 ;  /* 0x0000000600167c02 */ /* 0x000fe20008000f00 */
[----:B------:R-:W2:Y:S01]  /*1180*/  LDCU UR8, c[0x3][0xe4] ;  /* 0x00c01c80ff0877ac */ /* 0x000ea20008000800 */
[----:B0-----:R-:W-:Y:S01]  /*1190*/  FFMA R13, R16, UR9, R17 ;  /* 0x00000009100d7c23 */ /* 0x001fe20008000011 */
[----:B------:R-:W-:-:S03]  /*11a0*/  MOV R17, UR6 ;  /* 0x0000000600117c02 */ /* 0x000fc60008000f00 */
[----:B------:R-:W4:Y:S01]  /*11b0*/  @P0 LDG.E R22, desc[UR4][R14.64+0xc] ;  /* 0x00000c040e160981 */ /* 0x000f22000c1e1900 */
[----:B-----5:R-:W-:Y:S01]  /*11c0*/  FFMA R0, R0, UR10, R13 ;  /* 0x0000000a00007c23 */ /* 0x020fe2000800000d */
[----:B------:R-:W-:Y:S01]  /*11d0*/  MOV R16, UR6 ;  /* 0x0000000600107c02 */ /* 0x000fe20008000f00 */
[----:B------:R-:W0:Y:S01]  /*11e0*/  LDCU UR9, c[0x3][0xe8] ;  /* 0x00c01d00ff0977ac */ /* 0x000e220008000800 */
[----:B------:R-:W5:Y:S01]  /*11f0*/  @P0 LDG.E R17, desc[UR4][R14.64+0x10] ;  /* 0x000010040e110981 */ /* 0x000f62000c1e1900 */
[----:B-1----:R-:W-:Y:S01]  /*1200*/  FFMA R13, R7, UR7, R0 ;  /* 0x00000007070d7c23 */ /* 0x002fe20008000000 */
[----:B------:R-:W-:Y:S01]  /*1210*/  MOV R7, UR6 ;  /* 0x0000000600077c02 */ /* 0x000fe20008000f00 */
[----:B------:R-:W1:Y:S01]  /*1220*/  LDCU UR7, c[0x3][0xe0] ;  /* 0x00c01c00ff0777ac */ /* 0x000e620008000800 */
[----:B------:R-:W5:Y:S01]  /*1230*/  @P0 LDG.E R16, desc[UR4][R14.64+0x14] ;  /* 0x000014040e100981 */ /* 0x000f62000c1e1900 */
[----:B------:R-:W-:Y:S01]  /*1240*/  MOV R0, UR6 ;  /* 0x0000000600007c02 */ /* 0x000fe20008000f00 */
[----:B------:R-:W0:Y:S02]  /*1250*/  LDCU UR10, c[0x3][0xec] ;  /* 0x00c01d80ff0a77ac */ /* 0x000e240008000800 */
[----:B------:R-:W5:Y:S04]  /*1260*/  @P0 LDG.E R7, desc[UR4][R14.64+0x18] ;  /* 0x000018040e070981 */ /* 0x000f68000c1e1900 */
[----:B------:R-:W5:Y:S01]  /*1270*/  @P0 LDG.E R0, desc[UR4][R14.64+0x1c] ;  /* 0x00001c040e000981 */ /* 0x000f62000c1e1900 */
[----:B------:R-:W-:-:S06]  /*1280*/  MOV R12, UR6 ;  /* 0x00000006000c7c02 */ /* 0x000fcc0008000f00 */
[----:B------:R-:W5:Y:S01]  /*1290*/  @P0 LDG.E R12, desc[UR4][R14.64+0x20] ;  /* 0x000020040e0c0981 */ /* 0x000f62000c1e1900 */
[----:B-1----:R-:W-:Y:S01]  /*12a0*/  FFMA R13, R18, UR7, R13 ;  /* 0x00000007120d7c23 */ /* 0x002fe2000800000d */
[----:B------:R-:W1:Y:S03]  /*12b0*/  LDCU UR7, c[0x3][0xf0] ;  /* 0x00c01e00ff0777ac */ /* 0x000e660008000800 */
[----:B--2---:R-:W-:Y:S01]  /*12c0*/  FFMA R13, R20, UR8, R13 ;  /* 0x00000008140d7c23 */ /* 0x004fe2000800000d */
[----:B------:R-:W-:Y:S01]  /*12d0*/  MOV R18, UR6 ;  /* 0x0000000600127c02 */ /* 0x000fe20008000f00 */
[----:B------:R-:W2:Y:S02]  /*12e0*/  LDCU UR8, c[0x3][0xfc] ;  /* 0x00c01f80ff0877ac */ /* 0x000ea40008000800 */
[----:B0-----:R-:W-:Y:S01]  /*12f0*/  FFMA R24, R24, UR9, R13 ;  /* 0x0000000918187c23 */ /* 0x001fe2000800000d */
[----:B------:R-:W0:Y:S02]  /*1300*/  LDCU UR9, c[0x3][0x100] ;  /* 0x00c02000ff0977ac */ /* 0x000e240008000800 */
[----:B------:R-:W5:Y:S01]  /*1310*/  @P0 LDG.E R18, desc[UR4][R14.64+0x24] ;  /* 0x000024040e120981 */ /* 0x000f62000c1e1900 */
[----:B------:R-:W-:Y:S01]  /*1320*/  FFMA R24, R11, UR10, R24 ;  /* 0x0000000a0b187c23 */ /* 0x000fe20008000018 */
[----:B------:R-:W-:Y:S01]  /*1330*/  MOV R11, UR6 ;  /* 0x00000006000b7c02 */ /* 0x000fe20008000f00 */
[----:B------:R-:W4:Y:S01]  /*1340*/  LDCU UR10, c[0x3][0x118] ;  /* 0x00c02300ff0a77ac */ /* 0x000f220008000800 */
[----:B------:R-:W-:Y:S01]  /*1350*/  MOV R13, UR6 ;  /* 0x00000006000d7c02 */ /* 0x000fe20008000f00 */
[----:B-1----:R-:W-:Y:S01]  /*1360*/  FFMA R29, R5, UR7, R24 ;  /* 0x00000007051d7c23 */ /* 0x002fe20008000018 */
[----:B------:R-:W3:Y:S02]  /*1370*/  LDCU UR7, c[0x3][0xf4] ;  /* 0x00c01e80ff0777ac */ /* 0x000ee40008000800 */
[----:B------:R-:W5:Y:S04]  /*1380*/  @P0 LDG.E R11, desc[UR4][R14.64+0x28] ;  /* 0x000028040e0b0981 */ /* 0x000f68000c1e1900 */
[----:B------:R-:W5:Y:S01]  /*1390*/  @P0 LDG.E R13, desc[UR4][R14.64+0x2c] ;  /* 0x00002c040e0d0981 */ /* 0x000f62000c1e1900 */
[----:B------:R-:W-:-:S06]  /*13a0*/  MOV R5, UR6 ;  /* 0x0000000600057c02 */ /* 0x000fcc0008000f00 */
[----:B------:R-:W5:Y:S01]  /*13b0*/  @P0 LDG.E R5, desc[UR4][R14.64+0x30] ;  /* 0x000030040e050981 */ /* 0x000f62000c1e1900 */
[----:B------:R-:W-:Y:S01]  /*13c0*/  MOV R24, UR6 ;  /* 0x0000000600187c02 */ /* 0x000fe20008000f00 */
[----:B---3--:R-:W-:Y:S01]  /*13d0*/  FFMA R29, R4, UR7, R29 ;  /* 0x00000007041d7c23 */ /* 0x008fe2000800001d */
[----:B------:R-:W-:Y:S01]  /*13e0*/  MOV R4, UR6 ;  /* 0x0000000600047c02 */ /* 0x000fe20008000f00 */
[----:B------:R-:W1:Y:S05]  /*13f0*/  LDCU UR7, c[0x3][0xf8] ;  /* 0x00c01f00ff0777ac */ /* 0x000e6a0008000800 */
[----:B------:R-:W3:Y:S01]  /*1400*/  @P0 LDG.E R4, desc[UR4][R14.64+0x34] ;  /* 0x000034040e040981 */ /* 0x000ee2000c1e1900 */
[----:B-1----:R-:W-:Y:S01]  /*1410*/  FFMA R20, R10, UR7, R29 ;  /* 0x000000070a147c23 */ /* 0x002fe2000800001d */
[----:B------:R-:W-:Y:S01]  /*1420*/  MOV R10, UR6 ;  /* 0x00000006000a7c02 */ /* 0x000fe20008000f00 */
[----:B------:R-:W1:Y:S02]  /*1430*/  LDCU UR7, c[0x3][0x104] ;  /* 0x00c02080ff0777ac */ /* 0x000e640008000800 */
[----:B--2---:R-:W-:Y:S01]  /*1440*/  FFMA R20, R9, UR8, R20 ;  /* 0x0000000809147c23 */ /* 0x004fe20008000014 */
[----:B------:R-:W2:Y:S02]  /*1450*/  LDCU UR8, c[0x3][0x108] ;  /* 0x00c02100ff0877ac */ /* 0x000ea40008000800 */
[----:B------:R-:W3:Y:S01]  /*1460*/  @P0 LDG.E R10, desc[UR4][R14.64+0x38] ;  /* 0x000038040e0a0981 */ /* 0x000ee2000c1e1900 */
[----:B0-----:R-:W-:Y:S01]  /*1470*/  FFMA R29, R19, UR9, R20 ;  /* 0x00000009131d7c23 */ /* 0x001fe20008000014 */
[----:B------:R-:W-:Y:S01]  /*1480*/  MOV R19, UR6 ;  /* 0x0000000600137c02 */ /* 0x000fe20008000f00 */
[----:B------:R-:W0:Y:S01]  /*1490*/  LDCU UR9, c[0x3][0x114] ;  /* 0x00c02280ff0977ac */ /* 0x000e220008000800 */
[----:B------:R-:W-:-:S04]  /*14a0*/  MOV R20, UR6 ;  /* 0x0000000600147c02 */ /* 0x000fc80008000f00 */
[----:B------:R-:W3:Y:S01]  /*14b0*/  @P0 LDG.E R19, desc[UR4][R14.64+0x3c] ;  /* 0x00003c040e130981 */ /* 0x000ee2000c1e1900 */
[----:B------:R-:W-:-:S03]  /*14c0*/  IADD3 R9, PT, PT, R6, -0x908, RZ ;  /* 0xfffff6f806097810 */ /* 0x000fc60007ffe0ff */
[----:B------:R5:W3:Y:S01]  /*14d0*/  @P0 LDG.E R20, desc[UR4][R14.64+0x40] ;  /* 0x000040040e140981 */ /* 0x000ae2000c1e1900 */
[----:B-1----:R-:W-:Y:S01]  /*14e0*/  FFMA R28, R8, UR7, R29 ;  /* 0x00000007081c7c23 */ /* 0x002fe2000800001d */
[----:B------:R-:W-:Y:S01]  /*14f0*/  IMAD.WIDE R8, R9, 0x4, R2 ;  /* 0x0000000409087825 */ /* 0x000fe200078e0202 */
[----:B------:R-:W1:Y:S03]  /*1500*/  LDCU UR7, c[0x3][0x10c] ;  /* 0x00c02180ff0777ac */ /* 0x000e660008000800 */
[----:B--2---:R-:W-:Y:S01]  /*1510*/  FFMA R28, R25, UR8, R28 ;  /* 0x00000008191c7c23 */ /* 0x004fe2000800001c */
[----:B------:R-:W-:Y:S01]  /*1520*/  MOV R25, UR6 ;  /* 0x0000000600197c02 */ /* 0x000fe20008000f00 */
[----:B------:R-:W2:Y:S01]  /*1530*/  @P0 LDG.E R24, desc[UR4][R8.64] ;  /* 0x0000000408180981 */ /* 0x000ea2000c1e1900 */
[----:B------:R-:W0:Y:S04]  /*1540*/  LDCU UR8, c[0x3][0x110] ;  /* 0x00c02200ff0877ac */ /* 0x000e280008000800 */
[----:B------:R-:W2:Y:S01]  /*1550*/  @P0 LDG.E R25, desc[UR4][R8.64+0x4] ;  /* 0x0000040408190981 */ /* 0x000ea2000c1e1900 */
[----:B-1----:R-:W-:Y:S01]  /*1560*/  FFMA R21, R21, UR7, R28 ;  /* 0x0000000715157c23 */ /* 0x002fe2000800001c */
[----:B------:R-:W1:Y:S03]  /*1570*/  LDCU UR7, c[0x3][0x11c] ;  /* 0x00c02380ff0777ac */ /* 0x000e660008000800 */
[----:B0-----:R-:W-:Y:S01]  /*1580*/  FFMA R26, R26, UR8, R21 ;  /* 0x000000081a1a7c23 */ /* 0x001fe20008000015 */
[----:B------:R-:W5:Y:S01]  /*1590*/  LDCU UR8, c[0x3][0x120] ;  /* 0x00c02400ff0877ac */ /* 0x000f620008000800 */
[----:B------:R-:W-:-:S02]  /*15a0*/  MOV R21, UR6 ;  /* 0x0000000600157c02 */ /* 0x000fc40008000f00 */
[----:B------:R-:W-:Y:S01]  /*15b0*/  FFMA R26, R27, UR9, R26 ;  /* 0x000000091b1a7c23 */ /* 0x000fe2000800001a */
[----:B------:R-:W0:Y:S03]  /*15c0*/  LDCU UR9, c[0x3][0x124] ;  /* 0x00c02480ff0977ac */ /* 0x000e260008000800 */
[----:B----4-:R-:W-:Y:S01]  /*15d0*/  FFMA R23, R23, UR10, R26 ;  /* 0x0000000a17177c23 */ /* 0x010fe2000800001a */
[----:B------:R-:W-:Y:S01]  /*15e0*/  MOV R26, UR6 ;  /* 0x00000006001a7c02 */ /* 0x000fe20008000f00 */
[----:B------:R-:W4:Y:S01]  /*15f0*/  @P0 LDG.E R21, desc[UR4][R8.64+0x8] ;  /* 0x0000080408150981 */ /* 0x000f22000c1e1900 */
[----:B------:R-:W0:Y:S01]  /*1600*/  LDCU UR10, c[0x3][0x128] ;  /* 0x00c02500ff0a77ac */ /* 0x000e220008000800 */
[----:B------:R-:W-:Y:S01]  /*1610*/  MOV R27, UR6 ;  /* 0x00000006001b7c02 */ /* 0x000fe20008000f00 */
[----:B-1----:R-:W-:Y:S02]  /*1620*/  FFMA R22, R22, UR7, R23 ;  /* 0x0000000716167c23 */ /* 0x002fe40008000017 */
[----:B------:R-:W4:Y:S01]  /*1630*/  @P0 LDG.E R26, desc[UR4][R8.64+0xc] ;  /* 0x00000c04081a0981 */ /* 0x000f22000c1e1900 */
[----:B------:R-:W1:Y:S01]  /*1640*/  LDCU UR7, c[0x3][0x12c] ;  /* 0x00c02580ff0777ac */ /* 0x000e620008000800 */
[----:B------:R-:W-:-:S02]  /*1650*/  MOV R23, UR6 ;  /* 0x0000000600177c02 */ /* 0x000fc40008000f00 */
[----:B------:R-:W4:Y:S01]  /*1660*/  @P0 LDG.E R27, desc[UR4][R8.64+0x10] ;  /* 0x00001004081b0981 */ /* 0x000f22000c1e1900 */
[----:B-----5:R-:W-:Y:S01]  /*1670*/  FFMA R17, R17, UR8, R22 ;  /* 0x0000000811117c23 */ /* 0x020fe20008000016 */
[----:B------:R-:W-:Y:S01]  /*1680*/  MOV R22, UR6 ;  /* 0x0000000600167c02 */ /* 0x000fe20008000f00 */
[----:B------:R-:W5:Y:S01]  /*1690*/  LDCU UR8, c[0x3][0x134] ;  /* 0x00c02680ff0877ac */ /* 0x000f620008000800 */
[----:B------:R-:W4:Y:S01]  /*16a0*/  @P0 LDG.E R23, desc[UR4][R8.64+0x14] ;  /* 0x0000140408170981 */ /* 0x000f22000c1e1900 */
[----:B0-----:R-:W-:Y:S01]  /*16b0*/  FFMA R16, R16, UR9, R17 ;  /* 0x0000000910107c23 */ /* 0x001fe20008000011 */
[----:B------:R-:W-:Y:S01]  /*16c0*/  MOV R17, UR6 ;  /* 0x0000000600117c02 */ /* 0x000fe20008000f00 */
[----:B------:R-:W0:Y:S01]  /*16d0*/  LDCU UR9, c[0x3][0x138] ;  /* 0x00c02700ff0977ac */ /* 0x000e220008000800 */
[----:B------:R-:W4:Y:S01]  /*16e0*/  @P0 LDG.E R22, desc[UR4][R8.64+0x18] ;  /* 0x0000180408160981 */ /* 0x000f22000c1e1900 */
[----:B------:R-:W-:Y:S01]  /*16f0*/  FFMA R7, R7, UR10, R16 ;  /* 0x0000000a07077c23 */ /* 0x000fe20008000010 */
[----:B------:R-:W-:-:S02]  /*1700*/  MOV R16, UR6 ;  /* 0x0000000600107c02 */ /* 0x000fc40008000f00 */
[----:B------:R-:W4:Y:S01]  /*1710*/  @P0 LDG.E R17, desc[UR4][R8.64+0x1c] ;  /* 0x00001c0408110981 */ /* 0x000f22000c1e1900 */
[----:B------:R-:W0:Y:S01]  /*1720*/  LDCU UR10, c[0x3][0x13c] ;  /* 0x00c02780ff0a77ac */ /* 0x000e220008000800 */
[----:B-1----:R-:W-:Y:S01]  /*1730*/  FFMA R15, R0, UR7, R7 ;  /* 0x00000007000f7c23 */ /* 0x002fe20008000007 */
[----:B------:R-:W-:Y:S01]  /*1740*/  MOV R7, UR6 ;  /* 0x0000000600077c02 */ /* 0x000fe20008000f00 */
[----:B------:R-:W4:Y:S01]  /*1750*/  @P0 LDG.E R16, desc[UR4][R8.64+0x20] ;  /* 0x0000200408100981 */ /* 0x000f22000c1e1900 */
[----:B------:R-:W1:Y:S01]  /*1760*/  LDCU UR7, c[0x3][0x130] ;  /* 0x00c02600ff0777ac */ /* 0x000e620008000800 */
[----:B------:R-:W-:-:S03]  /*1770*/  MOV R0, UR6 ;  /* 0x0000000600007c02 */ /* 0x000fc60008000f00 */
[----:B------:R-:W4:Y:S04]  /*1780*/  @P0 LDG.E R7, desc[UR4][R8.64+0x24] ;  /* 0x0000240408070981 */ /* 0x000f28000c1e1900 */
[----:B------:R-:W4:Y:S01]  /*1790*/  @P0 LDG.E R0, desc[UR4][R8.64+0x28] ;  /* 0x0000280408000981 */ /* 0x000f22000c1e1900 */
[----:B-1----:R-:W-:Y:S01]  /*17a0*/  FFMA R15, R12, UR7, R15 ;  /* 0x000000070c0f7c23 */ /* 0x002fe2000800000f */
[----:B------:R-:W1:Y:S03]  /*17b0*/  LDCU UR7, c[0x3][0x140] ;  /* 0x00c02800ff0777ac */ /* 0x000e660008000800 */
[----:B-----5:R-:W-:Y:S01]  /*17c0*/  FFMA R18, R18, UR8, R15 ;  /* 0x0000000812127c23 */ /* 0x020fe2000800000f */
[----:B------:R-:W-:Y:S01]  /*17d0*/  MOV R12, UR6 ;  /* 0x00000006000c7c02 */ /* 0x000fe20008000f00 */
[----:B------:R-:W3:Y:S02]  /*17e0*/  LDCU UR8, c[0x3][0x144] ;  /* 0x00c02880ff0877ac */ /* 0x000ee40008000800 */
[----:B0-----:R-:W-:Y:S01]  /*17f0*/  FFMA R18, R11, UR9, R18 ;  /* 0x000000090b127c23 */ /* 0x001fe20008000012 */
[----:B------:R-:W-:Y:S01]  /*1800*/  MOV R14, UR6 ;  /* 0x00000006000e7c02 */ /* 0x000fe20008000f00 */
[----:B------:R-:W2:Y:S01]  /*1810*/  LDCU UR9, c[0x3][0x154] ;  /* 0x00c02a80ff0977ac */ /* 0x000ea20008000800 */
[----:B------:R-:W5:Y:S01]  /*1820*/  @P0 LDG.E R12, desc[UR4][R8.64+0x2c] ;  /* 0x00002c04080c0981 */ /* 0x000f62000c1e1900 */
[----:B------:R-:W-:Y:S01]  /*1830*/  FFMA R18, R13, UR10, R18 ;  /* 0x0000000a0d127c23 */ /* 0x000fe20008000012 */
[----:B------:R-:W-:Y:S01]  /*1840*/  MOV R13, UR6 ;  /* 0x00000006000d7c02 */ /* 0x000fe20008000f00 */
[----:B------:R-:W0:Y:S01]  /*1850*/  LDCU UR10, c[0x3][0x168] ;  /* 0x00c02d00ff0a77ac */ /* 0x000e220008000800 */
[----:B------:R-:W-:Y:S01]  /*1860*/  MOV R15, UR6 ;  /* 0x00000006000f7c02 */ /* 0x000fe20008000f00 */
[----:B------:R-:W5:Y:S04]  /*1870*/  @P0 LDG.E R14, desc[UR4][R8.64+0x34] ;  /* 0x00003404080e0981 */ /* 0x000f68000c1e1900 */
[----:B------:R-:W5:Y:S01]  /*1880*/  @P0 LDG.E R13, desc[UR4][R8.64+0x30] ;  /* 0x00003004080d0981 */ /* 0x000f62000c1e1900 */
[----:B-1----:R-:W-:Y:S01]  /*1890*/  FFMA R11, R5, UR7, R18 ;  /* 0x00000007050b7c23 */ /* 0x002fe20008000012 */
[----:B------:R-:W-:Y:S01]  /*18a0*/  MOV R5, UR6 ;  /* 0x0000000600057c02 */ /* 0x000fe20008000f00 */
[----:B------:R-:W1:Y:S01]  /*18b0*/  LDCU UR7, c[0x3][0x148] ;  /* 0x00c02900ff0777ac */ /* 0x000e620008000800 */
[----:B------:R-:W5:Y:S04]  /*18c0*/  @P0 LDG.E R15, desc[UR4][R8.64+0x38] ;  /* 0x00003804080f0981 */ /* 0x000f68000c1e1900 */
[----:B------:R-:W5:Y:S01]  /*18d0*/  @P0 LDG.E R5, desc[UR4][R8.64+0x3c] ;  /* 0x00003c0408050981 */ /* 0x000f62000c1e1900 */
[----:B------:R-:W-:Y:S01]  /*18e0*/  MOV R18, UR6 ;  /* 0x0000000600127c02 */ /* 0x000fe20008000f00 */
[----:B---3--:R-:W-:Y:S01]  /*18f0*/  FFMA R29, R4, UR8, R11 ;  /* 0x00000008041d7c23 */ /* 0x008fe2000800000b */
[----:B------:R-:W-:Y:S01]  /*1900*/  MOV R4, UR6 ;  /* 0x0000000600047c02 */ /* 0x000fe20008000f00 */
[----:B------:R-:W3:Y:S05]  /*1910*/  LDCU UR8, c[0x3][0x14c] ;  /* 0x00c02980ff0877ac */ /* 0x000eea0008000800 */
[----:B------:R2:W5:Y:S01]  /*1920*/  @P0 LDG.E R4, desc[UR4][R8.64+0x40] ;  /* 0x0000400408040981 */ /* 0x000562000c1e1900 */
[----:B------:R-:W-:Y:S01]  /*1930*/  IADD3 R11, PT, PT, R6, -0x608, RZ ;  /* 0xfffff9f8060b7810 */ /* 0x000fe20007ffe0ff */
[----:B-1----:R-:W-:Y:S01]  /*1940*/  FFMA R28, R10, UR7, R29 ;  /* 0x000000070a1c7c23 */ /* 0x002fe2000800001d */
[----:B------:R-:W1:Y:S03]  /*1950*/  LDCU UR7, c[0x3][0x150] ;  /* 0x00c02a00ff0777ac */ /* 0x000e660008000800 */
[----:B------:R-:W-:-:S05]  /*1960*/  IMAD.WIDE R10, R11, 0x4, R2 ;  /* 0x000000040b0a7825 */ /* 0x000fca00078e0202 */
[----:B------:R-:W5:Y:S01]  /*1970*/  @P0 LDG.E R18, desc[UR4][R10.64] ;  /* 0x000000040a120981 */ /* 0x000f62000c1e1900 */
[----:B---3--:R-:W-:Y:S01]  /*1980*/  FFMA R29, R19, UR8, R28 ;  /* 0x00000008131d7c23 */ /* 0x008fe2000800001c */
[----:B------:R-:W3:Y:S01]  /*1990*/  LDCU UR8, c[0x3][0x158] ;  /* 0x00c02b00ff0877ac */ /* 0x000ee20008000800 */
[----:B------:R-:W-:-:S06]  /*19a0*/  MOV R19, UR6 ;  /* 0x0000000600137c02 */ /* 0x000fcc0008000f00 */
[----:B------:R-:W5:Y:S01]  /*19b0*/  @P0 LDG.E R19, desc[UR4][R10.64+0x4] ;  /* 0x000004040a130981 */ /* 0x000f62000c1e1900 */
[----:B-1----:R-:W-:Y:S01]  /*19c0*/  FFMA R29, R20, UR7, R29 ;  /* 0x00000007141d7c23 */ /* 0x002fe2000800001d */
[----:B------:R-:W-:Y:S01]  /*19d0*/  MOV R20, UR6 ;  /* 0x0000000600147c02 */ /* 0x000fe20008000f00 */
[----:B------:R-:W4:Y:S02]  /*19e0*/  LDCU UR7, c[0x3][0x15c] ;  /* 0x00c02b80ff0777ac */ /* 0x000f240008000800 */
[----:B--2---:R-:W-:Y:S01]  /*19f0*/  FFMA R8, R24, UR9, R29 ;  /* 0x0000000918087c23 */ /* 0x004fe2000800001d */
[----:B------:R-:W-:Y:S01]  /*1a00*/  MOV R24, UR6 ;  /* 0x0000000600187c02 */ /* 0x000fe20008000f00 */
[----:B------:R-:W1:Y:S01]  /*1a10*/  LDCU UR9, c[0x3][0x164] ;  /* 0x00c02c80ff0977ac */ /* 0x000e620008000800 */
[----:B------:R-:W2:Y:S01]  /*1a20*/  @P0 LDG.E R20, desc[UR4][R10.64+0x8] ;  /* 0x000008040a140981 */ /* 0x000ea2000c1e1900 */
[----:B---3--:R-:W-:Y:S01]  /*1a30*/  FFMA R8, R25, UR8, R8 ;  /* 0x0000000819087c23 */ /* 0x008fe20008000008 */
[----:B------:R-:W-:Y:S01]  /*1a40*/  MOV R25, UR6 ;  /* 0x0000000600197c02 */ /* 0x000fe20008000f00 */
[----:B------:R-:W3:Y:S01]  /*1a50*/  LDCU UR8, c[0x3][0x160] ;  /* 0x00c02c00ff0877ac */ /* 0x000ee20008000800 */
[----:B------:R-:W2:Y:S04]  /*1a60*/  @P0 LDG.E R24, desc[UR4][R10.64+0xc] ;  /* 0x00000c040a180981 */ /* 0x000ea8000c1e1900 */
[----:B------:R-:W2:Y:S01]  /*1a70*/  @P0 LDG.E R25, desc[UR4][R10.64+0x10] ;  /* 0x000010040a190981 */ /* 0x000ea2000c1e1900 */
[----:B----4-:R-:W-:Y:S01]  /*1a80*/  FFMA R21, R21, UR7, R8 ;  /* 0x0000000715157c23 */ /* 0x010fe20008000008 */
[----:B------:R-:W4:Y:S03]  /*1a90*/  LDCU UR7, c[0x3][0x16c] ;  /* 0x00c02d80ff0777ac */ /* 0x000f260008000800 */
[----:B---3--:R-:W-:Y:S01]  /*1aa0*/  FFMA R26, R26, UR8, R21 ;  /* 0x000000081a1a7c23 */ /* 0x008fe20008000015 */
[----:B------:R-:W3:Y:S01]  /*1ab0*/  LDCU UR8, c[0x3][0x170] ;  /* 0x00c02e00ff0877ac */ /* 0x000ee20008000800 */
[----:B------:R-:W-:-:S02]  /*1ac0*/  MOV R21, UR6 ;  /* 0x0000000600157c02 */ /* 0x000fc40008000f00 */
[----:B-1----:R-:W-:Y:S01]  /*1ad0*/  FFMA R26, R27, UR9, R26 ;  /* 0x000000091b1a7c23 */ /* 0x002fe2000800001a */
[----:B------:R-:W1:Y:S03]  /*1ae0*/  LDCU UR9, c[0x3][0x174] ;  /* 0x00c02e80ff0977ac */ /* 0x000e660008000800 */
[----:B0-----:R-:W-:Y:S01]  /*1af0*/  FFMA R9, R23, UR10, R26 ;  /* 0x0000000a17097c23 */ /* 0x001fe2000800001a */
[----:B------:R-:W0:Y:S01]  /*1b00*/  LDCU UR10, c[0x3][0x178] ;  /* 0x00c02f00ff0a77ac */ /* 0x000e220008000800 */
[----:B------:R-:W-:Y:S01]  /*1b10*/  MOV R23, UR6 ;  /* 0x0000000600177c02 */ /* 0x000fe20008000f00 */
[----:B------:R-:W2:Y:S01]  /*1b20*/  @P0 LDG.E R21, desc[UR4][R10.64+0x14] ;  /* 0x000014040a150981 */ /* 0x000ea2000c1e1900 */
[----:B------:R-:W-:Y:S01]  /*1b30*/  MOV R26, UR6 ;  /* 0x00000006001a7c02 */ /* 0x000fe20008000f00 */
[----:B----4-:R-:W-:Y:S01]  /*1b40*/  FFMA R22, R22, UR7, R9 ;  /* 0x0000000716167c23 */ /* 0x010fe20008000009 */
[----:B------:R-:W-:-:S02]  /*1b50*/  MOV R27, UR6 ;  /* 0x00000006001b7c02 */ /* 0x000fc40008000f00 */
[----:B------:R-:W4:Y:S01]  /*1b60*/  @P0 LDG.E R23, desc[UR4][R10.64+0x18] ;  /* 0x000018040a170981 */ /* 0x000f22000c1e1900 */
[----:B------:R-:W5:Y:S01]  /*1b70*/  LDCU UR7, c[0x3][0x180] ;  /* 0x00c03000ff0777ac */ /* 0x000f620008000800 */
[----:B---3--:R-:W-:Y:S02]  /*1b80*/  FFMA R17, R17, UR8, R22 ;  /* 0x0000000811117c23 */ /* 0x008fe40008000016 */
[----:B------:R-:W3:Y:S01]  /*1b90*/  @P0 LDG.E R26, desc[UR4][R10.64+0x1c] ;  /* 0x00001c040a1a0981 */ /* 0x000ee2000c1e1900 */
[----:B------:R-:W-:Y:S01]  /*1ba0*/  MOV R22, UR6 ;  /* 0x0000000600167c02 */ /* 0x000fe20008000f00 */
[----:B------:R-:W5:Y:S01]  /*1bb0*/  LDCU UR8, c[0x3][0x184] ;  /* 0x00c03080ff0877ac */ /* 0x000f620008000800 */
[----:B-1----:R-:W-:Y:S01]  /*1bc0*/  FFMA R16, R16, UR9, R17 ;  /* 0x0000000910107c23 */ /* 0x002fe20008000011 */
[----:B------:R-:W3:Y:S01]  /*1bd0*/  @P0 LDG.E R27, desc[UR4][R10.64+0x20] ;  /* 0x000020040a1b0981 */ /* 0x000ee2000c1e1900 */
[----:B------:R-:W-:Y:S01]  /*1be0*/  MOV R9, UR6 ;  /* 0x0000000600097c02 */ /* 0x000fe20008000f00 */
[----:B------:R-:W1:Y:S01]  /*1bf0*/  LDCU UR9, c[0x3][0x188] ;  /* 0x00c03100ff0977ac */ /* 0x000e620008000800 */
[----:B0-----:R-:W-:Y:S01]  /*1c00*/  FFMA R7, R7, UR10, R16 ;  /* 0x0000000a07077c23 */ /* 0x001fe20008000010 */
[----:B------:R-:W3:Y:S01]  /*1c10*/  @P0 LDG.E R22, desc[UR4][R10.64+0x24] ;  /* 0x000024040a160981 */ /* 0x000ee2000c1e1900 */
[----:B------:R-:W-:Y:S01]  /*1c20*/  MOV R8, UR6 ;  /* 0x0000000600087c02 */ /* 0x000fe20008000f00 */
[----:B------:R-:W0:Y:S01]  /*1c30*/  LDCU UR10, c[0x3][0x18c] ;  /* 0x00c03180ff0a77ac */ /* 0x000e220008000800 */
[----:B------:R-:W-:Y:S01]  /*1c40*/  FFMA R17, R0, UR11, R7 ;  /* 0x0000000b00117c23 */ /* 0x000fe20008000007 */
[----:B------:R-:W-:Y:S01]  /*1c50*/  MOV R0, UR6 ;  /* 0x0000000600007c02 */ /* 0x000fe20008000f00 */
[----:B------:R-:W3:Y:S01]  /*1c60*/  @P0 LDG.E R9, desc[UR4][R10.64+0x28] ;  /* 0x000028040a090981 */ /* 0x000ee2000c1e1900 */
[----:B------:R-:W-:Y:S01]  /*1c70*/  MOV R7, UR6 ;  /* 0x0000000600077c02 */ /* 0x000fe20008000f00 */
[----:B------:R-:W3:Y:S02]  /*1c80*/  LDCU UR11, c[0x3][0x1c4] ;  /* 0x00c03880ff0b77ac */ /* 0x000ee40008000800 */
[----:B------:R-:W3:Y:S04]  /*1c90*/  @P0 LDG.E R8, desc[UR4][R10.64+0x34] ;  /* 0x000034040a080981 */ /* 0x000ee8000c1e1900 */
[----:B------:R-:W3:Y:S04]  /*1ca0*/  @P0 LDG.E R0, desc[UR4][R10.64+0x2c] ;  /* 0x00002c040a000981 */ /* 0x000ee8000c1e1900 */
[----:B------:R-:W3:Y:S01]  /*1cb0*/  @P0 LDG.E R7, desc[UR4][R10.64+0x30] ;  /* 0x000030040a070981 */ /* 0x000ee2000c1e1900 */
[----:B-----5:R-:W-:Y:S01]  /*1cc0*/  FFMA R12, R12, UR7, R17 ;  /* 0x000000070c0c7c23 */ /* 0x020fe20008000011 */
[----:B------:R-:W5:Y:S03]  /*1cd0*/  LDCU UR7, c[0x3][0x190] ;  /* 0x00c03200ff0777ac */ /* 0x000f660008000800 */
[----:B------:R-:W-:Y:S01]  /*1ce0*/  FFMA R13, R13, UR8, R12 ;  /* 0x000000080d0d7c23 */ /* 0x000fe2000800000c */
[----:B------:R-:W5:Y:S01]  /*1cf0*/  LDCU UR8, c[0x3][0x194] ;  /* 0x00c03280ff0877ac */ /* 0x000f620008000800 */
[----:B------:R-:W-:-:S02]  /*1d00*/  MOV R12, UR6 ;  /* 0x00000006000c7c02 */ /* 0x000fc40008000f00 */
[----:B-1----:R-:W-:Y:S01]  /*1d10*/  FFMA R14, R14, UR9, R13 ;  /* 0x000000090e0e7c23 */ /* 0x002fe2000800000d */
[----:B------:R-:W-:Y:S01]  /*1d20*/  MOV R16, UR6 ;  /* 0x0000000600107c02 */ /* 0x000fe20008000f00 */
[----:B------:R-:W1:Y:S02]  /*1d30*/  LDCU UR9, c[0x3][0x1a4] ;  /* 0x00c03480ff0977ac */ /* 0x000e640008000800 */
[----:B0-----:R-:W-:Y:S01]  /*1d40*/  FFMA R14, R15, UR10, R14 ;  /* 0x0000000a0f0e7c23 */ /* 0x001fe2000800000e */
[----:B------:R-:W3:Y:S01]  /*1d50*/  @P0 LDG.E R12, desc[UR4][R10.64+0x38] ;  /* 0x000038040a0c0981 */ /* 0x000ee2000c1e1900 */
[----:B------:R-:W-:Y:S01]  /*1d60*/  MOV R17, UR6 ;  /* 0x0000000600117c02 */ /* 0x000fe20008000f00 */
[----:B------:R-:W0:Y:S01]  /*1d70*/  LDCU UR10, c[0x3][0x1b8] ;  /* 0x00c03700ff0a77ac */ /* 0x000e220008000800 */
[----:B-----5:R-:W-:Y:S01]  /*1d80*/  FFMA R13, R5, UR7, R14 ;  /* 0x00000007050d7c23 */ /* 0x020fe2000800000e */
[----:B------:R-:W-:Y:S01]  /*1d90*/  IADD3 R5, PT, PT, R6, -0x308, RZ ;  /* 0xfffffcf806057810 */ /* 0x000fe20007ffe0ff */
[----:B------:R-:W5:Y:S01]  /*1da0*/  @P0 LDG.E R16, desc[UR4][R10.64+0x3c] ;  /* 0x00003c040a100981 */ /* 0x000f62000c1e1900 */
[----:B------:R-:W-:Y:S01]  /*1db0*/  MOV R14, UR6 ;  /* 0x00000006000e7c02 */ /* 0x000fe20008000f00 */
[----:B------:R-:W1:Y:S02]  /*1dc0*/  LDCU UR7, c[0x3][0x198] ;  /* 0x00c03300ff0777ac */ /* 0x000e640008000800 */
[----:B------:R1:W5:Y:S01]  /*1dd0*/  @P0 LDG.E R17, desc[UR4][R10.64+0x40] ;  /* 0x000040040a110981 */ /* 0x000362000c1e1900 */
[----:B------:R-:W-:Y:S01]  /*1de0*/  MOV R15, UR6 ;  /* 0x00000006000f7c02 */ /* 0x000fe20008000f00 */
[----:B------:R-:W-:Y:S01]  /*1df0*/  FFMA R29, R4, UR8, R13 ;  /* 0x00000008041d7c23 */ /* 0x000fe2000800000d */
[----:B------:R-:W-:Y:S01]  /*1e00*/  MOV R13, UR6 ;  /* 0x00000006000d7c02 */ /* 0x000fe20008000f00 */
[----:B------:R-:W-:Y:S01]  /*1e10*/  IMAD.WIDE R4, R5, 0x4, R2 ;  /* 0x0000000405047825 */ /* 0x000fe200078e0202 */
[----:B------:R-:W0:Y:S04]  /*1e20*/  LDCU UR8, c[0x3][0x19c] ;  /* 0x00c03380ff0877ac */ /* 0x000e280008000800 */
[----:B------:R-:W5:Y:S04]  /*1e30*/  @P0 LDG.E R13, desc[UR4][R4.64] ;  /* 0x00000004040d0981 */ /* 0x000f68000c1e1900 */
[----:B------:R-:W5:Y:S04]  /*1e40*/  @P0 LDG.E R14, desc[UR4][R4.64+0x4] ;  /* 0x00000404040e0981 */ /* 0x000f68000c1e1900 */
[----:B------:R-:W5:Y:S01]  /*1e50*/  @P0 LDG.E R15, desc[UR4][R4.64+0x8] ;  /* 0x00000804040f0981 */ /* 0x000f62000c1e1900 */
[----:B-1----:R-:W-:Y:S01]  /*1e60*/  FFMA R10, R18, UR7, R29 ;  /* 0x00000007120a7c23 */ /* 0x002fe2000800001d */
[----:B------:R-:W2:Y:S01]  /*1e70*/  LDCU UR7, c[0x3][0x1a0] ;  /* 0x00c03400ff0777ac */ /* 0x000ea20008000800 */
[----:B------:R-:W-:-:S06]  /*1e80*/  MOV R18, UR6 ;  /* 0x0000000600127c02 */ /* 0x000fcc0008000f00 */
[----:B------:R-:W5:Y:S01]  /*1e90*/  @P0 LDG.E R18, desc[UR4][R4.64+0xc] ;  /* 0x00000c0404120981 */ /* 0x000f62000c1e1900 */
[----:B0-----:R-:W-:Y:S01]  /*1ea0*/  FFMA R11, R19, UR8, R10 ;  /* 0x00000008130b7c23 */ /* 0x001fe2000800000a */
[----:B------:R-:W0:Y:S01]  /*1eb0*/  LDCU UR8, c[0x3][0x1a8] ;  /* 0x00c03500ff0877ac */ /* 0x000e220008000800 */
[----:B------:R-:W-:-:S06]  /*1ec0*/  MOV R19, UR6 ;  /* 0x0000000600137c02 */ /* 0x000fcc0008000f00 */
[----:B------:R-:W5:Y:S01]  /*1ed0*/  @P0 LDG.E R19, desc[UR4][R4.64+0x10] ;  /* 0x0000100404130981 */ /* 0x000f62000c1e1900 */
[----:B--2---:R-:W-:Y:S01]  /*1ee0*/  FFMA R11, R20, UR7, R11 ;  /* 0x00000007140b7c23 */ /* 0x004fe2000800000b */
[----:B------:R-:W-:Y:S01]  /*1ef0*/  MOV R20, UR6 ;  /* 0x0000000600147c02 */ /* 0x000fe20008000f00 */
[----:B------:R-:W1:Y:S02]  /*1f00*/  LDCU UR7, c[0x3][0x1ac] ;  /* 0x00c03580ff0777ac */ /* 0x000e640008000800 */
[----:B------:R-:W-:Y:S01]  /*1f10*/  FFMA R10, R24, UR9, R11 ;  /* 0x00000009180a7c23 */ /* 0x000fe2000800000b */
[----:B------:R-:W-:Y:S01]  /*1f20*/  MOV R24, UR6 ;  /* 0x0000000600187c02 */ /* 0x000fe20008000f00 */
[----:B------:R-:W3:Y:S01]  /*1f30*/  LDCU UR9, c[0x3][0x1b4] ;  /* 0x00c03680ff0977ac */ /* 0x000ee20008000800 */
[----:B------:R-:W2:Y:S01]  /*1f40*/  @P0 LDG.E R20, desc[UR4][R4.64+0x14] ;  /* 0x0000140404140981 */ /* 0x000ea2000c1e1900 */
[----:B0-----:R-:W-:Y:S01]  /*1f50*/  FFMA R10, R25, UR8, R10 ;  /* 0x00000008190a7c23 */ /* 0x001fe2000800000a */
[----:B------:R-:W-:-:S02]  /*1f60*/  MOV R25, UR6 ;  /* 0x0000000600197c02 */ /* 0x000fc40008000f00 */
[----:B------:R-:W2:Y:S01]  /*1f70*/  @P0 LDG.E R24, desc[UR4][R4.64+0x18] ;  /* 0x0000180404180981 */ /* 0x000ea2000c1e1900 */
[----:B------:R-:W4:Y:S03]  /*1f80*/  LDCU UR8, c[0x3][0x1b0] ;  /* 0x00c03600ff0877ac */ /* 0x000f260008000800 */
[----:B------:R-:W2:Y:S01]  /*1f90*/  @P0 LDG.E R25, desc[UR4][R4.64+0x1c] ;  /* 0x00001c0404190981 */ /* 0x000ea2000c1e1900 */
[----:B-1----:R-:W-:Y:S01]  /*1fa0*/  FFMA R10, R21, UR7, R10 ;  /* 0x00000007150a7c23 */ /* 0x002fe2000800000a */
[----:B------:R-:W0:Y:S03]  /*1fb0*/  LDCU UR7, c[0x3][0x1bc] ;  /* 0x00c03780ff0777ac */ /* 0x000e260008000800 */
[----:B----4-:R-:W-:Y:S01]  /*1fc0*/  FFMA R23, R23, UR8, R10 ;  /* 0x0000000817177c23 */ /* 0x010fe2000800000a */
[----:B------:R-:W1:Y:S01]  /*1fd0*/  LDCU UR8, c[0x3][0x1c0] ;  /* 0x00c03800ff0877ac */ /* 0x000e620008000800 */
[----:B------:R-:W-:-:S02]  /*1fe0*/  MOV R21, UR6 ;  /* 0x0000000600157c02 */ /* 0x000fc40008000f00 */
[----:B---3--:R-:W-:Y:S01]  /*1ff0*/  FFMA R26, R26, UR9, R23 ;  /* 0x000000091a1a7c23 */ /* 0x008fe20008000017 */
[----:B------:R-:W3:Y:S03]  /*2000*/  LDCU UR9, c[0x3][0x1c8] ;  /* 0x00c03900ff0977ac */ /* 0x000ee60008000800 */
[----:B------:R-:W-:Y:S01]  /*2010*/  FFMA R27, R27, UR10, R26 ;  /* 0x0000000a1b1b7c23 */ /* 0x000fe2000800001a */
[----:B------:R-:W4:Y:S01]  /*2020*/  @P0 LDG.E R21, desc[UR4][R4.64+0x20] ;  /* 0x0000200404150981 */ /* 0x000f22000c1e1900 */
[----:B------:R-:W3:Y:S02]  /*2030*/  LDCU UR10, c[0x3][0x1cc] ;  /* 0x00c03980ff0a77ac */ /* 0x000ee40008000800 */
[----:B0-----:R-:W-:Y:S01]  /*2040*/  FFMA R10, R22, UR7, R27 ;  /* 0x00000007160a7c23 */ /* 0x001fe2000800001b */
[----:B------:R-:W-:Y:S01]  /*2050*/  MOV R22, UR6 ;  /* 0x0000000600167c02 */ /* 0x000fe20008000f00 */
[----:B------:R-:W0:Y:S01]  /*2060*/  LDCU UR7, c[0x3][0x1d0] ;  /* 0x00c03a00ff0777ac */ /* 0x000e220008000800 */
[----:B------:R-:W-:Y:S01]  /*2070*/  MOV R23, UR6 ;  /* 0x0000000600177c02 */ /* 0x000fe20008000f00 */
[----:B-1----:R-:W-:Y:S01]  /*2080*/  FFMA R9, R9, UR8, R10 ;  /* 0x0000000809097c23 */ /* 0x002fe2000800000a */
[----:B------:R-:W5:Y:S02]  /*2090*/  LDCU UR8, c[0x3][0x1d4] ;  /* 0x00c03a80ff0877ac */ /* 0x000f640008000800 */
[----:B------:R-:W4:Y:S01]  /*20a0*/  @P0 LDG.E R22, desc[UR4][R4.64+0x24] ;  /* 0x0000240404160981 */ /* 0x000f22000c1e1900 */
[----:B------:R-:W-:Y:S01]  /*20b0*/  FFMA R10, R0, UR11, R9 ;  /* 0x0000000b000a7c23 */ /* 0x000fe20008000009 */
[----:B------:R-:W-:-:S02]  /*20c0*/  MOV R0, UR6 ;  /* 0x0000000600007c02 */ /* 0x000fc40008000f00 */
[----:B------:R-:W4:Y:S01]  /*20d0*/  @P0 LDG.E R23, desc[UR4][R4.64+0x28] ;  /* 0x0000280404170981 */ /* 0x000f22000c1e1900 */
[----:B------:R-:W-:Y:S01]  /*20e0*/  MOV R11, UR6 ;  /* 0x00000006000b7c02 */ /* 0x000fe20008000f00 */
[----:B---3--:R-:W-:Y:S01]  /*20f0*/  FFMA R9, R7, UR9, R10 ;  /* 0x0000000907097c23 */ /* 0x008fe2000800000a */
[----:B------:R-:W-:Y:S01]  /*2100*/  MOV R7, UR6 ;  /* 0x0000000600077c02 */ /* 0x000fe20008000f00 */
[----:B------:R-:W1:Y:S01]  /*2110*/  LDCU UR9, c[0x3][0x1d8] ;  /* 0x00c03b00ff0977ac */ /* 0x000e620008000800 */
[----:B------:R-:W3:Y:S01]  /*2120*/  @P0 LDG.E R0, desc[UR4][R4.64+0x2c] ;  /* 0x00002c0404000981 */ /* 0x000ee2000c1e1900 */
[----:B------:R-:W1:Y:S03]  /*2130*/  LDCU UR11, c[0x3][0x1e0] ;  /* 0x00c03c00ff0b77ac */ /* 0x000e660008000800 */
[----:B------:R-:W3:Y:S01]  /*2140*/  @P0 LDG.E R7, desc[UR4][R4.64+0x30] ;  /* 0x0000300404070981 */ /* 0x000ee2000c1e1900 */
[----:B------:R-:W-:Y:S01]  /*2150*/  FFMA R27, R8, UR10, R9 ;  /* 0x0000000a081b7c23 */ /* 0x000fe20008000009 */
[----:B------:R-:W-:Y:S01]  /*2160*/  MOV R8, UR6 ;  /* 0x0000000600087c02 */ /* 0x000fe20008000f00 */
[----:B------:R-:W1:Y:S01]  /*2170*/  LDCU UR10, c[0x3][0x1dc] ;  /* 0x00c03b80ff0a77ac */ /* 0x000e620008000800 */
[----:B------:R-:W-:Y:S01]  /*2180*/  MOV R9, UR6 ;  /* 0x0000000600097c02 */ /* 0x000fe20008000f00 */
[----:B------:R-:W3:Y:S01]  /*2190*/  @P0 LDG.E R11, desc[UR4][R4.64+0x40] ;  /* 0x00004004040b0981 */ /* 0x000ee2000c1e1900 */
[----:B------:R-:W-:-:S03]  /*21a0*/  MOV R10, UR6 ;  /* 0x00000006000a7c02 */ /* 0x000fc60008000f00 */
[----:B------:R-:W3:Y:S04]  /*21b0*/  @P0 LDG.E R8, desc[UR4][R4.64+0x34] ;  /* 0x0000340404080981 */ /* 0x000ee8000c1e1900 */
[----:B------:R-:W3:Y:S04]  /*21c0*/  @P0 LDG.E R9, desc[UR4][R4.64+0x38] ;  /* 0x0000380404090981 */ /* 0x000ee8000c1e1900 */
[----:B------:R1:W3:Y:S01]  /*21d0*/  @P0 LDG.E R10, desc[UR4][R4.64+0x3c] ;  /* 0x00003c04040a0981 */ /* 0x0002e2000c1e1900 */
[----:B0-----:R-:W-:Y:S01]  /*21e0*/  FFMA R27, R12, UR7, R27 ;  /* 0x000000070c1b7c23 */ /* 0x001fe2000800001b */
[----:B------:R-:W0:Y:S03]  /*21f0*/  LDCU UR7, c[0x3][0x1e4] ;  /* 0x00c03c80ff0777ac */ /* 0x000e260008000800 */
[----:B-----5:R-:W-:Y:S01]  /*2200*/  FFMA R16, R16, UR8, R27 ;  /* 0x0000000810107c23 */ /* 0x020fe2000800001b */
[----:B------:R-:W-:Y:S01]  /*2210*/  IADD3 R27, PT, PT, R6, -0x8, RZ ;  /* 0xfffffff8061b7810 */ /* 0x000fe20007ffe0ff */
[----:B------:R-:W5:Y:S02]  /*2220*/  LDCU UR8, c[0x3][0x1ec] ;  /* 0x00c03d80ff0877ac */ /* 0x000f640008000800 */
[----:B-1----:R-:W-:Y:S01]  /*2230*/  FFMA R16, R17, UR9, R16 ;  /* 0x0000000911107c23 */ /* 0x002fe20008000010 */
[----:B------:R-:W-:Y:S01]  /*2240*/  MOV R12, UR6 ;  /* 0x00000006000c7c02 */ /* 0x000fe20008000f00 */
[----:B------:R-:W-:Y:S01]  /*2250*/  IMAD.WIDE R4, R27, 0x4, R2 ;  /* 0x000000041b047825 */ /* 0x000fe200078e0202 */
[----:B------:R-:W1:Y:S04]  /*2260*/  LDCU UR9, c[0x3][0x1f4] ;  /* 0x00c03e80ff0977ac */ /* 0x000e680008000800 */
[----:B------:R-:W3:Y:S01]  /*2270*/  @P0 LDG.E R12, desc[UR4][R4.64] ;  /* 0x00000004040c0981 */ /* 0x000ee2000c1e1900 */
[----:B------:R-:W-:Y:S01]  /*2280*/  FFMA R17, R13, UR10, R16 ;  /* 0x0000000a0d117c23 */ /* 0x000fe20008000010 */
[----:B------:R-:W-:Y:S01]  /*2290*/  MOV R13, UR6 ;  /* 0x00000006000d7c02 */ /* 0x000fe20008000f00 */
[----:B------:R-:W3:Y:S02]  /*22a0*/  LDCU UR10, c[0x3][0x208] ;  /* 0x00c04100ff0a77ac */ /* 0x000ee40008000800 */
[----:B------:R-:W-:Y:S01]  /*22b0*/  FFMA R16, R14, UR11, R17 ;  /* 0x0000000b0e107c23 */ /* 0x000fe20008000011 */
[----:B------:R-:W-:Y:S01]  /*22c0*/  MOV R14, UR6 ;  /* 0x00000006000e7c02 */ /* 0x000fe20008000f00 */
[----:B------:R-:W3:Y:S01]  /*22d0*/  LDCU UR11, c[0x3][0x230] ;  /* 0x00c04600ff0b77ac */ /* 0x000ee20008000800 */
[----:B------:R-:W3:Y:S01]  /*22e0*/  @P0 LDG.E R13, desc[UR4][R4.64+0x4] ;  /* 0x00000404040d0981 */ /* 0x000ee2000c1e1900 */
[----:B0-----:R-:W-:Y:S01]  /*22f0*/  FFMA R27, R15, UR7, R16 ;  /* 0x000000070f1b7c23 */ /* 0x001fe20008000010 */
[----:B------:R-:W0:Y:S01]  /*2300*/  LDCU UR7, c[0x3][0x1e8] ;  /* 0x00c03d00ff0777ac */ /* 0x000e220008000800 */
[----:B------:R-:W-:Y:S01]  /*2310*/  MOV R15, UR6 ;  /* 0x00000006000f7c02 */ /* 0x000fe20008000f00 */
[----:B------:R-:W3:Y:S01]  /*2320*/  @P0 LDG.E R14, desc[UR4][R4.64+0x8] ;  /* 0x00000804040e0981 */ /* 0x000ee2000c1e1900 */
[----:B------:R-:W-:-:S02]  /*2330*/  MOV R16, UR6 ;  /* 0x0000000600107c02 */ /* 0x000fc40008000f00 */
[----:B------:R-:W-:Y:S02]  /*2340*/  MOV R17, UR6 ;  /* 0x0000000600117c02 */ /* 0x000fe40008000f00 */
[----:B------:R-:W3:Y:S04]  /*2350*/  @P0 LDG.E R15, desc[UR4][R4.64+0xc] ;  /* 0x00000c04040f0981 */ /* 0x000ee8000c1e1900 */
[----:B------:R-:W3:Y:S04]  /*2360*/  @P0 LDG.E R16, desc[UR4][R4.64+0x10] ;  /* 0x0000100404100981 */ /* 0x000ee8000c1e1900 */
[----:B------:R-:W3:Y:S01]  /*2370*/  @P0 LDG.E R17, desc[UR4][R4.64+0x14] ;  /* 0x0000140404110981 */ /* 0x000ee2000c1e1900 */
[----:B0-----:R-:W-:Y:S01]  /*2380*/  FFMA R26, R18, UR7, R27 ;  /* 0x00000007121a7c23 */ /* 0x001fe2000800001b */
[----:B------:R-:W2:Y:S01]  /*2390*/  LDCU UR7, c[0x3][0x1f0] ;  /* 0x00c03e00ff0777ac */ /* 0x000ea20008000800 */
[----:B------:R-:W-:-:S06]  /*23a0*/  MOV R18, UR6 ;  /* 0x0000000600127c02 */ /* 0x000fcc0008000f00 */
[----:B------:R-:W3:Y:S01]  /*23b0*/  @P0 LDG.E R18, desc[UR4][R4.64+0x18] ;  /* 0x0000180404120981 */ /* 0x000ee2000c1e1900 */
[----:B-----5:R-:W-:Y:S01]  /*23c0*/  FFMA R27, R19, UR8, R26 ;  /* 0x00000008131b7c23 */ /* 0x020fe2000800001a */
[----:B------:R-:W0:Y:S01]  /*23d0*/  LDCU UR8, c[0x3][0x1f8] ;  /* 0x00c03f00ff0877ac */ /* 0x000e220008000800 */
[----:B------:R-:W-:-:S06]  /*23e0*/  MOV R19, UR6 ;  /* 0x0000000600137c02 */ /* 0x000fcc0008000f00 */
[----:B------:R-:W5:Y:S01]  /*23f0*/  @P0 LDG.E R19, desc[UR4][R4.64+0x1c] ;  /* 0x00001c0404130981 */ /* 0x000f62000c1e1900 */
[----:B--2---:R-:W-:Y:S01]  /*2400*/  FFMA R27, R20, UR7, R27 ;  /* 0x00000007141b7c23 */ /* 0x004fe2000800001b */
[----:B------:R-:W-:Y:S01]  /*2410*/  MOV R20, UR6 ;  /* 0x0000000600147c02 */ /* 0x000fe20008000f00 */
[----:B------:R-:W4:Y:S02]  /*2420*/  LDCU UR7, c[0x3][0x1fc] ;  /* 0x00c03f80ff0777ac */ /* 0x000f240008000800 */
[----:B-1----:R-:W-:Y:S01]  /*2430*/  FFMA R26, R24, UR9, R27 ;  /* 0x00000009181a7c23 */ /* 0x002fe2000800001b */
[----:B------:R-:W-:Y:S01]  /*2440*/  MOV R24, UR6 ;  /* 0x0000000600187c02 */ /* 0x000fe20008000f00 */
[----:B------:R-:W1:Y:S01]  /*2450*/  LDCU UR9, c[0x3][0x204] ;  /* 0x00c04080ff0977ac */ /* 0x000e620008000800 */
[----:B------:R-:W2:Y:S01]  /*2460*/  @P0 LDG.E R20, desc[UR4][R4.64+0x20] ;  /* 0x0000200404140981 */ /* 0x000ea2000c1e1900 */
[----:B0-----:R-:W-:Y:S01]  /*2470*/  FFMA R26, R25, UR8, R26 ;  /* 0x00000008191a7c23 */ /* 0x001fe2000800001a */
[----:B------:R-:W-:-:S02]  /*2480*/  MOV R25, UR6 ;  /* 0x0000000600197c02 */ /* 0x000fc40008000f00 */
[----:B------:R-:W2:Y:S01]  /*2490*/  @P0 LDG.E R24, desc[UR4][R4.64+0x24] ;  /* 0x0000240404180981 */ /* 0x000ea2000c1e1900 */
[----:B------:R-:W0:Y:S03]  /*24a0*/  LDCU UR8, c[0x3][0x200] ;  /* 0x00c04000ff0877ac */ /* 0x000e260008000800 */
[----:B------:R-:W2:Y:S01]  /*24b0*/  @P0 LDG.E R25, desc[UR4][R4.64+0x28] ;  /* 0x0000280404190981 */ /* 0x000ea2000c1e1900 */
[----:B----4-:R-:W-:Y:S01]  /*24c0*/  FFMA R21, R21, UR7, R26 ;  /* 0x0000000715157c23 */ /* 0x010fe2000800001a */
[----:B------:R-:W4:Y:S03]  /*24d0*/  LDCU UR7, c[0x3][0x20c] ;  /* 0x00c04180ff0777ac */ /* 0x000f260008000800 */
[----:B0-----:R-:W-:Y:S01]  /*24e0*/  FFMA R22, R22, UR8, R21 ;  /* 0x0000000816167c23 */ /* 0x001fe20008000015 */
[----:B------:R-:W0:Y:S01]  /*24f0*/  LDCU UR8, c[0x3][0x210] ;  /* 0x00c04200ff0877ac */ /* 0x000e220008000800 */
[----:B------:R-:W-:-:S02]  /*2500*/  MOV R21, UR6 ;  /* 0x0000000600157c02 */ /* 0x000fc40008000f00 */
[----:B-1----:R-:W-:Y:S01]  /*2510*/  FFMA R23, R23, UR9, R22 ;  /* 0x0000000917177c23 */ /* 0x002fe20008000016 */
[----:B------:R-:W1:Y:S03]  /*2520*/  LDCU UR9, c[0x3][0x214] ;  /* 0x00c04280ff0977ac */ /* 0x000e660008000800 */
[----:B------:R-:W2:Y:S01]  /*2530*/  @P0 LDG.E R21, desc[UR4][R4.64+0x2c] ;  /* 0x00002c0404150981 */ /* 0x000ea2000c1e1900 */
[----:B---3--:R-:W-:Y:S01]  /*2540*/  FFMA R22, R0, UR10, R23 ;  /* 0x0000000a00167c23 */ /* 0x008fe20008000017 */
[----:B------:R-:W-:Y:S01]  /*2550*/  MOV R0, UR6 ;  /* 0x0000000600007c02 */ /* 0x000fe20008000f00 */
[----:B------:R-:W3:Y:S02]  /*2560*/  LDCU UR10, c[0x3][0x218] ;  /* 0x00c04300ff0a77ac */ /* 0x000ee40008000800 */
[----:B----4-:R-:W-:Y:S01]  /*2570*/  FFMA R23, R7, UR7, R22 ;  /* 0x0000000707177c23 */ /* 0x010fe20008000016 */
[----:B------:R-:W-:Y:S01]  /*2580*/  MOV R7, UR6 ;  /* 0x0000000600077c02 */ /* 0x000fe20008000f00 */
[----:B------:R-:W4:Y:S01]  /*2590*/  LDCU UR7, c[0x3][0x21c] ;  /* 0x00c04380ff0777ac */ /* 0x000f220008000800 */
[----:B------:R-:W2:Y:S01]  /*25a0*/  @P0 LDG.E R0, desc[UR4][R4.64+0x30] ;  /* 0x0000300404000981 */ /* 0x000ea2000c1e1900 */
[----:B------:R-:W-:-:S03]  /*25b0*/  MOV R22, UR6 ;  /* 0x0000000600167c02 */ /* 0x000fc60008000f00 */
[----:B------:R-:W2:Y:S01]  /*25c0*/  @P0 LDG.E R7, desc[UR4][R4.64+0x34] ;  /* 0x0000340404070981 */ /* 0x000ea2000c1e1900 */
[----:B0-----:R-:W-:Y:S01]  /*25d0*/  FFMA R8, R8, UR8, R23 ;  /* 0x0000000808087c23 */ /* 0x001fe20008000017 */
[----:B------:R-:W-:Y:S02]  /*25e0*/  MOV R23, UR6 ;  /* 0x0000000600177c02 */ /* 0x000fe40008000f00 */
[----:B------:R-:W2:Y:S01]  /*25f0*/  @P0 LDG.E R22, desc[UR4][R4.64+0x38] ;  /* 0x0000380404160981 */ /* 0x000ea2000c1e1900 */
[----:B------:R-:W-:Y:S01]  /*2600*/  MOV R26, UR6 ;  /* 0x00000006001a7c02 */ /* 0x000fe20008000f00 */
[----:B-1----:R-:W-:Y:S01]  /*2610*/  FFMA R9, R9, UR9, R8 ;  /* 0x0000000909097c23 */ /* 0x002fe20008000008 */
[----:B------:R-:W0:Y:S01]  /*2620*/  LDCU UR8, c[0x3][0x224] ;  /* 0x00c04480ff0877ac */ /* 0x000e220008000800 */
[----:B------:R-:W2:Y:S02]  /*2630*/  @P0 LDG.E R23, desc[UR4][R4.64+0x3c] ;  /* 0x00003c0404170981 */ /* 0x000ea4000c1e1900 */
[----:B---3--:R-:W-:Y:S01]  /*2640*/  FFMA R10, R10, UR10, R9 ;  /* 0x0000000a0a0a7c23 */ /* 0x008fe20008000009 */
[----:B------:R-:W-:Y:S01]  /*2650*/  IADD3 R9, PT, PT, R6, 0x2f8, RZ ;  /* 0x000002f806097810 */ /* 0x000fe20007ffe0ff */
[----:B------:R-:W1:Y:S01]  /*2660*/  LDCU UR9, c[0x3][0x228] ;  /* 0x00c04500ff0977ac */ /* 0x000e620008000800 */
[----:B------:R3:W2:Y:S01]  /*2670*/  @P0 LDG.E R26, desc[UR4][R4.64+0x40] ;  /* 0x00004004041a0981 */ /* 0x0006a2000c1e1900 */
[----:B----4-:R-:W-:Y:S01]  /*2680*/  FFMA R27, R11, UR7, R10 ;  /* 0x000000070b1b7c23 */ /* 0x010fe2000800000a */
[----:B------:R-:W-:Y:S01]  /*2690*/  MOV R11, UR6 ;  /* 0x00000006000b7c02 */ /* 0x000fe20008000f00 */
[----:B------:R-:W-:Y:S01]  /*26a0*/  IMAD.WIDE R8, R9, 0x4, R2 ;  /* 0x0000000409087825 */ /* 0x000fe200078e0202 */
[----:B------:R-:W4:Y:S04]  /*26b0*/  LDCU UR7, c[0x3][0x220] ;  /* 0x00c04400ff0777ac */ /* 0x000f280008000800 */
[----:B------:R-:W2:Y:S01]  /*26c0*/  @P0 LDG.E R11, desc[UR4][R8.64] ;  /* 0x00000004080b0981 */ /* 0x000ea2000c1e1900 */
[----:B------:R-:W-:Y:S01]  /*26d0*/  MOV R10, UR6 ;  /* 0x00000006000a7c02 */ /* 0x000fe20008000f00 */
[----:B------:R-:W1:Y:S01]  /*26e0*/  LDCU UR10, c[0x3][0x22c] ;  /* 0x00c04580ff0a77ac */ /* 0x000e620008000800 */
[----:B---3--:R-:W-:-:S04]  /*26f0*/  MOV R4, UR6 ;  /* 0x0000000600047c02 */ /* 0x008fc80008000f00 */
[----:B------:R-:W3:Y:S01]  /*2700*/  @P0 LDG.E R10, desc[UR4][R8.64+0x4] ;  /* 0x00000404080a0981 */ /* 0x000ee2000c1e1900 */
[----:B------:R-:W-:-:S03]  /*2710*/  MOV R5, UR6 ;  /* 0x0000000600057c02 */ /* 0x000fc60008000f00 */
[----:B------:R-:W3:Y:S01]  /*2720*/  @P0 LDG.E R4, desc[UR4][R8.64+0x8] ;  /* 0x0000080408040981 */ /* 0x000ee2000c1e1900 */
[----:B----4-:R-:W-:Y:S01]  /*2730*/  FFMA R12, R12, UR7, R27 ;  /* 0x000000070c0c7c23 */ /* 0x010fe2000800001b */
[----:B------:R-:W4:Y:S02]  /*2740*/  LDCU UR7, c[0x3][0x234] ;  /* 0x00c04680ff0777ac */ /* 0x000f240008000800 */
[----:B------:R-:W3:Y:S01]  /*2750*/  @P0 LDG.E R5, desc[UR4][R8.64+0xc] ;  /* 0x00000c0408050981 */ /* 0x000ee2000c1e1900 */
[----:B------:R-:W-:-:S06]  /*2760*/  MOV R27, UR6 ;  /* 0x00000006001b7c02 */ /* 0x000fcc0008000f00 */
[----:B------:R-:W3:Y:S01]  /*2770*/  @P0 LDG.E R27, desc[UR4][R8.64+0x20] ;  /* 0x00002004081b0981 */ /* 0x000ee2000c1e1900 */
[----:B0-----:R-:W-:Y:S01]  /*2780*/  FFMA R13, R13, UR8, R12 ;  /* 0x000000080d0d7c23 */ /* 0x001fe2000800000c */
[----:B------:R-:W-:Y:S01]  /*2790*/  MOV R12, UR6 ;  /* 0x00000006000c7c02 */ /* 0x000fe20008000f00 */
[----:B------:R-:W0:Y:S02]  /*27a0*/  LDCU UR8, c[0x3][0x238] ;  /* 0x00c04700ff0877ac */ /* 0x000e240008000800 */
[----:B-1----:R-:W-:Y:S01]  /*27b0*/  FFMA R14, R14, UR9, R13 ;  /* 0x000000090e0e7c23 */ /* 0x002fe2000800000d */
[----:B------:R-:W-:Y:S02]  /*27c0*/  MOV R13, UR6 ;  /* 0x00000006000d7c02 */ /* 0x000fe40008000f00 */
[----:B------:R-:W3:Y:S01]  /*27d0*/  @P0 LDG.E R12, desc[UR4][R8.64+0x10] ;  /* 0x00001004080c0981 */ /* 0x000ee2000c1e1900 */
[----:B------:R-:W1:Y:S01]  /*27e0*/  LDCU UR9, c[0x3][0x244] ;  /* 0x00c04880ff0977ac */ /* 0x000e620008000800 */
[----:B------:R-:W-:Y:S01]  /*27f0*/  FFMA R15, R15, UR10, R14 ;  /* 0x0000000a0f0f7c23 */ /* 0x000fe2000800000e */
[----:B------:R-:W-:Y:S01]  /*2800*/  MOV R14, UR6 ;  /* 0x00000006000e7c02 */ /* 0x000fe20008000f00 */
[----:B------:R-:W3:Y:S01]  /*2810*/  @P0 LDG.E R13, desc[UR4][R8.64+0x14] ;  /* 0x00001404080d0981 */ /* 0x000ee2000c1e1900 */
[----:B------:R-:W1:Y:S01]  /*2820*/  LDCU UR10, c[0x3][0x258] ;  /* 0x00c04b00ff0a77ac */ /* 0x000e620008000800 */
[----:B------:R-:W-:Y:S01]  /*2830*/  FFMA R16, R16, UR11, R15 ;  /* 0x0000000b10107c23 */ /* 0x000fe2000800000f */
[----:B------:R-:W-:-:S02]  /*2840*/  MOV R15, UR6 ;  /* 0x00000006000f7c02 */ /* 0x000fc40008000f00 */
[----:B------:R-:W3:Y:S01]  /*2850*/  @P0 LDG.E R14, desc[UR4][R8.64+0x18] ;  /* 0x00001804080e0981 */ /* 0x000ee2000c1e1900 */
[----:B----4-:R-:W-:Y:S01]  /*2860*/  FFMA R17, R17, UR7, R16 ;  /* 0x0000000711117c23 */ /* 0x010fe20008000010 */
[----:B------:R-:W5:Y:S02]  /*2870*/  LDCU UR7, c[0x3][0x23c] ;  /* 0x00c04780ff0777ac */ /* 0x000f640008000800 */
[----:B------:R-:W4:Y:S01]  /*2880*/  @P0 LDG.E R15, desc[UR4][R8.64+0x1c] ;  /* 0x00001c04080f0981 */ /* 0x000f22000c1e1900 */
[----:B------:R-:W3:Y:S01]  /*2890*/  LDCU UR11, c[0x3][0x27c] ;  /* 0x00c04f80ff0b77ac */ /* 0x000ee20008000800 */
[----:B0-----:R-:W-:Y:S01]  /*28a0*/  FFMA R16, R18, UR8, R17 ;  /* 0x0000000812107c23 */ /* 0x001fe20008000011 */
[----:B------:R-:W2:Y:S01]  /*28b0*/  LDCU UR8, c[0x3][0x240] ;  /* 0x00c04800ff0877ac */ /* 0x000ea20008000800 */
[----:B------:R-:W-:-:S06]  /*28c0*/  MOV R18, UR6 ;  /* 0x0000000600127c02 */ /* 0x000fcc0008000f00 */
[----:B------:R-:W4:Y:S01]  /*28d0*/  @P0 LDG.E R18, desc[UR4][R8.64+0x24] ;  /* 0x0000240408120981 */ /* 0x000f22000c1e1900 */
[----:B-----5:R-:W-:Y:S01]  /*28e0*/  FFMA R17, R19, UR7, R16 ;  /* 0x0000000713117c23 */ /* 0x020fe20008000010 */
[----:B------:R-:W0:Y:S01]  /*28f0*/  LDCU UR7, c[0x3][0x248] ;  /* 0x00c04900ff0777ac */ /* 0x000e220008000800 */
[----:B------:R-:W-:-:S06]  /*2900*/  MOV R19, UR6 ;  /* 0x0000000600137c02 */ /* 0x000fcc0008000f00 */
[----:B------:R-:W5:Y:S01]  /*2910*/  @P0 LDG.E R19, desc[UR4][R8.64+0x28] ;  /* 0x0000280408130981 */ /* 0x000f62000c1e1900 */
[----:B--2---:R-:W-:Y:S01]  /*2920*/  FFMA R17, R20, UR8, R17 ;  /* 0x0000000814117c23 */ /* 0x004fe20008000011 */
[----:B------:R-:W-:Y:S01]  /*2930*/  MOV R20, UR6 ;  /* 0x0000000600147c02 */ /* 0x000fe20008000f00 */
[----:B------:R-:W2:Y:S02]  /*2940*/  LDCU UR8, c[0x3][0x250] ;  /* 0x00c04a00ff0877ac */ /* 0x000ea40008000800 */
[----:B-1----:R-:W-:Y:S01]  /*2950*/  FFMA R16, R24, UR9, R17 ;  /* 0x0000000918107c23 */ /* 0x002fe20008000011 */
[----:B------:R-:W-:Y:S01]  /*2960*/  MOV R24, UR6 ;  /* 0x0000000600187c02 */ /* 0x000fe20008000f00 */
[----:B------:R-:W1:Y:S01]  /*2970*/  LDCU UR9, c[0x3][0x254] ;  /* 0x00c04a80ff0977ac */ /* 0x000e620008000800 */
[----:B------:R-:W5:Y:S01]  /*2980*/  @P0 LDG.E R20, desc[UR4][R8.64+0x2c] ;  /* 0x00002c0408140981 */ /* 0x000f62000c1e1900 */
[----:B0-----:R-:W-:Y:S01]  /*2990*/  FFMA R16, R25, UR7, R16 ;  /* 0x0000000719107c23 */ /* 0x001fe20008000010 */
[----:B------:R-:W-:-:S02]  /*29a0*/  MOV R25, UR6 ;  /* 0x0000000600197c02 */ /* 0x000fc40008000f00 */
[----:B------:R-:W5:Y:S01]  /*29b0*/  @P0 LDG.E R24, desc[UR4][R8.64+0x30] ;  /* 0x0000300408180981 */ /* 0x000f62000c1e1900 */
[----:B------:R-:W0:Y:S03]  /*29c0*/  LDCU UR7, c[0x3][0x24c] ;  /* 0x00c04980ff0777ac */ /* 0x000e260008000800 */
[----:B------:R-:W5:Y:S01]  /*29d0*/  @P0 LDG.E R25, desc[UR4][R8.64+0x34] ;  /* 0x0000340408190981 */ /* 0x000f62000c1e1900 */
[----:B------:R-:W-:Y:S01]  /*29e0*/  IADD3 R17, PT, PT, R6, 0x5f8, RZ ;  /* 0x000005f806117810 */ /* 0x000fe20007ffe0ff */
[----:B0-----:R-:W-:Y:S01]  /*29f0*/  FFMA R21, R21, UR7, R16 ;  /* 0x0000000715157c23 */ /* 0x001fe20008000010 */
[----:B------:R-:W0:Y:S03]  /*2a00*/  LDCU UR7, c[0x3][0x25c] ;  /* 0x00c04b80ff0777ac */ /* 0x000e260008000800 */
[----:B--2---:R-:W-:Y:S01]  /*2a10*/  FFMA R0, R0, UR8, R21 ;  /* 0x0000000800007c23 */ /* 0x004fe20008000015 */
[----:B------:R-:W2:Y:S03]  /*2a20*/  LDCU UR8, c[0x3][0x260] ;  /* 0x00c04c00ff0877ac */ /* 0x000ea60008000800 */
[----:B-1----:R-:W-:Y:S01]  /*2a30*/  FFMA R7, R7, UR9, R0 ;  /* 0x0000000907077c23 */ /* 0x002fe20008000000 */
[----:B------:R-:W-:Y:S01]  /*2a40*/  MOV R0, UR6 ;  /* 0x0000000600007c02 */ /* 0x000fe20008000f00 */
[----:B------:R-:W1:Y:S01]  /*2a50*/  LDCU UR9, c[0x3][0x264] ;  /* 0x00c04c80ff0977ac */ /* 0x000e620008000800 */
[----:B------:R-:W-:Y:S01]  /*2a60*/  MOV R21, UR6 ;  /* 0x0000000600157c02 */ /* 0x000fe20008000f00 */
[----:B------:R-:W-:Y:S01]  /*2a70*/  FFMA R22, R22, UR10, R7 ;  /* 0x0000000a16167c23 */ /* 0x000fe20008000007 */
[----:B------:R-:W-:Y:S01]  /*2a80*/  MOV R7, UR6 ;  /* 0x0000000600077c02 */ /* 0x000fe20008000f00 */
[----:B------:R-:W3:Y:S01]  /*2a90*/  LDCU UR10, c[0x3][0x268] ;  /* 0x00c04d00ff0a77ac */ /* 0x000ee20008000800 */
[----:B------:R-:W5:Y:S04]  /*2aa0*/  @P0 LDG.E R0, desc[UR4][R8.64+0x38] ;  /* 0x0000380408000981 */ /* 0x000f68000c1e1900 */
[----:B------:R-:W5:Y:S01]  /*2ab0*/  @P0 LDG.E R21, desc[UR4][R8.64+0x3c] ;  /* 0x00003c0408150981 */ /* 0x000f62000c1e1900 */
[----:B0-----:R-:W-:-:S03]  /*2ac0*/  FFMA R23, R23, UR7, R22 ;  /* 0x0000000717177c23 */ /* 0x001fc60008000016 */
[----:B------:R0:W5:Y:S01]  /*2ad0*/  @P0 LDG.E R7, desc[UR4][R8.64+0x40] ;  /* 0x0000400408070981 */ /* 0x000162000c1e1900 */
[----:B--2---:R-:W-:Y:S01]  /*2ae0*/  FFMA R26, R26, UR8, R23 ;  /* 0x000000081a1a7c23 */ /* 0x004fe20008000017 */
[----:B------:R-:W-:Y:S01]  /*2af0*/  MOV R22, UR6 ;  /* 0x0000000600167c02 */ /* 0x000fe20008000f00 */
[----:B------:R-:W-:Y:S01]  /*2b00*/  IMAD.WIDE R16, R17, 0x4, R2 ;  /* 0x0000000411107825 */ /* 0x000fe200078e0202 */
[----:B------:R-:W2:Y:S03]  /*2b10*/  LDCU UR7, c[0x3][0x26c] ;  /* 0x00c04d80ff0777ac */ /* 0x000ea60008000800 */
[----:B-1----:R-:W-:Y:S01]  /*2b20*/  FFMA R23, R11, UR9, R26 ;  /* 0x000000090b177c23 */ /* 0x002fe2000800001a */
[----:B------:R-:W-:Y:S01]  /*2b30*/  MOV R11, UR6 ;  /* 0x00000006000b7c02 */ /* 0x000fe20008000f00 */
[----:B------:R-:W5:Y:S01]  /*2b40*/  @P0 LDG.E R22, desc[UR4][R16.64] ;  /* 0x0000000410160981 */ /* 0x000f62000c1e1900 */
[----:B------:R-:W1:Y:S01]  /*2b50*/  LDCU UR8, c[0x3][0x270] ;  /* 0x00c04e00ff0877ac */ /* 0x000e620008000800 */
[----:B0-----:R-:W-:-:S03]  /*2b60*/  MOV R8, UR6 ;  /* 0x0000000600087c02 */ /* 0x001fc60008000f00 */
[----:B------:R-:W5:Y:S01]  /*2b70*/  @P0 LDG.E R11, desc[UR4][R16.64+0x4] ;  /* 0x00000404100b0981 */ /* 0x000f62000c1e1900 */
[----:B------:R-:W0:Y:S01]  /*2b80*/  LDCU UR9, c[0x3][0x274] ;  /* 0x00c04e80ff0977ac */ /* 0x000e220008000800 */
[----:B------:R-:W-:Y:S01]  /*2b90*/  MOV R9, UR6 ;  /* 0x0000000600097c02 */ /* 0x000fe20008000f00 */
[----:B---3--:R-:W-:Y:S01]  /*2ba0*/  FFMA R23, R10, UR10, R23 ;  /* 0x0000000a0a177c23 */ /* 0x008fe20008000017 */
[----:B------:R-:W3:Y:S01]  /*2bb0*/  @P0 LDG.E R8, desc[UR4][R16.64+0x8] ;  /* 0x0000080410080981 */ /* 0x000ee2000c1e1900 */
[----:B------:R-:W0:Y:S03]  /*2bc0*/  LDCU UR10, c[0x3][0x278] ;  /* 0x00c04f00ff0a77ac */ /* 0x000e260008000800 */
[----:B------:R-:W3:Y:S01]  /*2bd0*/  @P0 LDG.E R9, desc[UR4][R16.64+0xc] ;  /* 0x00000c0410090981 */ /* 0x000ee2000c1e1900 */
[----:B--2---:R-:W-:Y:S01]  /*2be0*/  FFMA R4, R4, UR7, R23 ;  /* 0x0000000704047c23 */ /* 0x004fe20008000017 */
[----:B------:R-:W4:Y:S03]  /*2bf0*/  LDCU UR7, c[0x3][0x280] ;  /* 0x00c05000ff0777ac */ /* 0x000f260008000800 */
[----:B-1----:R-:W-:Y:S01]  /*2c00*/  FFMA R5, R5, UR8, R4 ;  /* 0x0000000805057c23 */ /* 0x002fe20008000004 */
[----:B------:R-:W-:Y:S01]  /*2c10*/  MOV R4, UR6 ;  /* 0x0000000600047c02 */ /* 0x000fe20008000f00 */
[----:B------:R-:W1:Y:S01]  /*2c20*/  LDCU UR8, c[0x3][0x284] ;  /* 0x00c05080ff0877ac */ /* 0x000e620008000800 */
[----:B------:R-:W-:-:S04]  /*2c30*/  MOV R10, UR6 ;  /* 0x00000006000a7c02 */ /* 0x000fc80008000f00 */
[----:B------:R-:W2:Y:S04]  /*2c40*/  @P0 LDG.E R4, desc[UR4][R16.64+0x10] ;  /* 0x0000100410040981 */ /* 0x000ea8000c1e1900 */
[----:B------:R-:W2:Y:S01]  /*2c50*/  @P0 LDG.E R10, desc[UR4][R16.64+0x18] ;  /* 0x00001804100a0981 */ /* 0x000ea2000c1e1900 */
[----:B------:R-:W-:Y:S02]  /*2c60*/  MOV R23, UR6 ;  /* 0x0000000600177c02 */ /* 0x000fe40008000f00 */
[----:B------:R-:W-:-:S04]  /*2c70*/  MOV R26, UR6 ;  /* 0x00000006001a7c02 */ /* 0x000fc80008000f00 */
[----:B------:R-:W2:Y:S04]  /*2c80*/  @P0 LDG.E R23, desc[UR4][R16.64+0x24] ;  /* 0x0000240410170981 */ /* 0x000ea8000c1e1900 */
[----:B------:R-:W2:Y:S01]  /*2c90*/  @P0 LDG.E R26, desc[UR4][R16.64+0x28] ;  /* 0x00002804101a0981 */ /* 0x000ea2000c1e1900 */
[----:B0-----:R-:W-:Y:S01]  /*2ca0*/  FFMA R12, R12, UR9, R5 ;  /* 0x000000090c0c7c23 */ /* 0x001fe20008000005 */
[----:B------:R-:W-:Y:S01]  /*2cb0*/  MOV R5, UR6 ;  /* 0x0000000600057c02 */ /* 0x000fe20008000f00 */
[----:B------:R-:W0:Y:S02]  /*2cc0*/  LDCU UR9, c[0x3][0x288] ;  /* 0x00c05100ff0977ac */ /* 0x000e240008000800 */
[----:B------:R-:W-:Y:S01]  /*2cd0*/  FFMA R13, R13, UR10, R12 ;  /* 0x0000000a0d0d7c23 */ /* 0x000fe2000800000c */
[----:B------:R-:W3:Y:S02]  /*2ce0*/  LDCU UR10, c[0x3][0x2b4] ;  /* 0x00c05680ff0a77ac */ /* 0x000ee40008000800 */
[----:B------:R-:W2:Y:S01]  /*2cf0*/  @P0 LDG.E R5, desc[UR4][R16.64+0x14] ;  /* 0x0000140410050981 */ /* 0x000ea2000c1e1900 */
[----:B------:R-:W-:Y:S01]  /*2d00*/  FFMA R12, R14, UR11, R13 ;  /* 0x0000000b0e0c7c23 */ /* 0x000fe2000800000d */
[----:B------:R-:W-:Y:S01]  /*2d10*/  MOV R14, UR6 ;  /* 0x00000006000e7c02 */ /* 0x000fe20008000f00 */
[----:B------:R-:W2:Y:S02]  /*2d20*/  LDCU UR11, c[0x3][0x2c8] ;  /* 0x00c05900ff0b77ac */ /* 0x000ea40008000800 */
[----:B----4-:R-:W-:Y:S01]  /*2d30*/  FFMA R12, R15, UR7, R12 ;  /* 0x000000070f0c7c23 */ /* 0x010fe2000800000c */
[----:B------:R-:W-:Y:S01]  /*2d40*/  MOV R15, UR6 ;  /* 0x00000006000f7c02 */ /* 0x000fe20008000f00 */
[----:B------:R-:W5:Y:S01]  /*2d50*/  LDCU UR7, c[0x3][0x28c] ;  /* 0x00c05180ff0777ac */ /* 0x000f620008000800 */
[----:B------:R-:W4:Y:S04]  /*2d60*/  @P0 LDG.E R14, desc[UR4][R16.64+0x1c] ;  /* 0x00001c04100e0981 */ /* 0x000f28000c1e1900 */
[----:B------:R-:W4:Y:S01]  /*2d70*/  @P0 LDG.E R15, desc[UR4][R16.64+0x20] ;  /* 0x00002004100f0981 */ /* 0x000f22000c1e1900 */
[----:B-1----:R-:W-:Y:S01]  /*2d80*/  FFMA R27, R27, UR8, R12 ;  /* 0x000000081b1b7c23 */ /* 0x002fe2000800000c */
[----:B------:R-:W1:Y:S03]  /*2d90*/  LDCU UR8, c[0x3][0x290] ;  /* 0x00c05200ff0877ac */ /* 0x000e660008000800 */
[----:B0-----:R-:W-:Y:S01]  /*2da0*/  FFMA R18, R18, UR9, R27 ;  /* 0x0000000912127c23 */ /* 0x001fe2000800001b */
[----:B------:R-:W0:Y:S03]  /*2db0*/  LDCU UR9, c[0x3][0x294] ;  /* 0x00c05280ff0977ac */ /* 0x000e260008000800 */
[----:B-----5:R-:W-:Y:S01]  /*2dc0*/  FFMA R13, R19, UR7, R18 ;  /* 0x00000007130d7c23 */ /* 0x020fe20008000012 */
[----:B------:R-:W-:Y:S01]  /*2dd0*/  MOV R18, UR6 ;  /* 0x0000000600127c02 */ /* 0x000fe20008000f00 */
[----:B------:R-:W5:Y:S01]  /*2de0*/  LDCU UR7, c[0x3][0x298] ;  /* 0x00c05300ff0777ac */ /* 0x000f620008000800 */
[----:B------:R-:W-:-:S04]  /*2df0*/  MOV R19, UR6 ;  /* 0x0000000600137c02 */ /* 0x000fc80008000f00 */
[----:B------:R-:W4:Y:S01]  /*2e00*/  @P0 LDG.E R18, desc[UR4][R16.64+0x2c] ;  /* 0x00002c0410120981 */ /* 0x000f22000c1e1900 */
[----:B-1----:R-:W-:Y:S01]  /*2e10*/  FFMA R13, R20, UR8, R13 ;  /* 0x00000008140d7c23 */ /* 0x002fe2000800000d */
[----:B------:R-:W-:Y:S02]  /*2e20*/  MOV R20, UR6 ;  /* 0x0000000600147c02 */ /* 0x000fe40008000f00 */
[----:B------:R-:W4:Y:S01]  /*2e30*/  @P0 LDG.E R19, desc[UR4][R16.64+0x30] ;  /* 0x0000300410130981 */ /* 0x000f22000c1e1900 */
[----:B------:R-:W-:Y:S01]  /*2e40*/  MOV R27, UR6 ;  /* 0x00000006001b7c02 */ /* 0x000fe20008000f00 */
[----:B0-----:R-:W-:Y:S01]  /*2e50*/  FFMA R24, R24, UR9, R13 ;  /* 0x0000000918187c23 */ /* 0x001fe2000800000d */
[----:B------:R-:W0:Y:S01]  /*2e60*/  LDCU UR8, c[0x3][0x2a0] ;  /* 0x00c05400ff0877ac */ /* 0x000e220008000800 */
[----:B------:R-:W4:Y:S01]  /*2e70*/  @P0 LDG.E R20, desc[UR4][R16.64+0x34] ;  /* 0x0000340410140981 */ /* 0x000f22000c1e1900 */
[----:B------:R-:W1:Y:S01]  /*2e80*/  LDCU UR9, c[0x3][0x2a4] ;  /* 0x00c05480ff0977ac */ /* 0x000e620008000800 */
[----:B-----5:R-:W-:Y:S01]  /*2e90*/  FFMA R13, R25, UR7, R24 ;  /* 0x00000007190d7c23 */ /* 0x020fe20008000018 */
[----:B------:R-:W-:Y:S01]  /*2ea0*/  MOV R24, UR6 ;  /* 0x0000000600187c02 */ /* 0x000fe20008000f00 */
[----:B------:R-:W5:Y:S01]  /*2eb0*/  @P0 LDG.E R27, desc[UR4][R16.64+0x40] ;  /* 0x00004004101b0981 */ /* 0x000f62000c1e1900 */
[----:B------:R-:W-:Y:S01]  /*2ec0*/  MOV R25, UR6 ;  /* 0x0000000600197c02 */ /* 0x000fe20008000f00 */
[----:B------:R-:W0:Y:S03]  /*2ed0*/  LDCU UR7, c[0x3][0x29c] ;  /* 0x00c05380ff0777ac */ /* 0x000e260008000800 */
[----:B------:R-:W5:Y:S04]  /*2ee0*/  @P0 LDG.E R24, desc[UR4][R16.64+0x38] ;  /* 0x0000380410180981 */ /* 0x000f68000c1e1900 */
[----:B------:R1:W5:Y:S02]  /*2ef0*/  @P0 LDG.E R25, desc[UR4][R16.64+0x3c] ;  /* 0x00003c0410190981 */ /* 0x000364000c1e1900 */
[----:B-1----:R-:W-:Y:S01]  /*2f00*/  MOV R16, UR6 ;  /* 0x0000000600107c02 */ /* 0x002fe20008000f00 */
[----:B0-----:R-:W-:Y:S01]  /*2f10*/  FFMA R0, R0, UR7, R13 ;  /* 0x0000000700007c23 */ /* 0x001fe2000800000d */
[----:B------:R-:W0:Y:S01]  /*2f20*/  LDCU UR7, c[0x3][0x2a8] ;  /* 0x00c05500ff0777ac */ /* 0x000e220008000800 */
[----:B------:R-:W-:-:S02]  /*2f30*/  IADD3 R13, PT, PT, R6, 0x8f8, RZ ;  /* 0x000008f8060d7810 */ /* 0x000fc40007ffe0ff */
[----:B------:R-:W-:Y:S01]  /*2f40*/  FFMA R0, R21, UR8, R0 ;  /* 0x0000000815007c23 */ /* 0x000fe20008000000 */
[----:B------:R-:W1:Y:S03]  /*2f50*/  LDCU UR8, c[0x3][0x2ac] ;  /* 0x00c05580ff0877ac */ /* 0x000e660008000800 */
[----:B------:R-:W-:Y:S01]  /*2f60*/  FFMA R21, R7, UR9, R0 ;  /* 0x0000000907157c23 */ /* 0x000fe20008000000 */
[----:B------:R-:W3:Y:S01]  /*2f70*/  LDCU UR9, c[0x3][0x2b0] ;  /* 0x00c05600ff0977ac */ /* 0x000ee20008000800 */
[----:B------:R-:W-:Y:S01]  /*2f80*/  MOV R7, UR6 ;  /* 0x0000000600077c02 */ /* 0x000fe20008000f00 */
[----:B------:R-:W-:Y:S01]  /*2f90*/  IMAD.WIDE R12, R13, 0x4, R2 ;  /* 0x000000040d0c7825 */ /* 0x000fe200078e0202 */
[----:B------:R-:W-:-:S04]  /*2fa0*/  MOV R0, UR6 ;  /* 0x0000000600007c02 */ /* 0x000fc80008000f00 */
[----:B------:R-:W5:Y:S01]  /*2fb0*/  @P0 LDG.E R7, desc[UR4][R12.64] ;  /* 0x000000040c070981 */ /* 0x000f62000c1e1900 */
[----:B0-----:R-:W-:-:S03]  /*2fc0*/  FFMA R22, R22, UR7, R21 ;  /* 0x0000000716167c23 */ /* 0x001fc60008000015 */
[----:B------:R-:W5:Y:S01]  /*2fd0*/  @P0 LDG.E R0, desc[UR4][R12.64+0x4] ;  /* 0x000004040c000981 */ /* 0x000f62000c1e1900 */
[----:B------:R-:W2:Y:S01]  /*2fe0*/  LDCU UR7, c[0x3][0x2b8] ;  /* 0x00c05700ff0777ac */ /* 0x000ea20008000800 */
[----:B-1----:R-:W-:Y:S01]  /*2ff0*/  FFMA R17, R11, UR8, R22 ;  /* 0x000000080b117c23 */ /* 0x002fe20008000016 */
[----:B------:R-:W-:Y:S01]  /*3000*/  MOV R11, UR6 ;  /* 0x00000006000b7c02 */ /* 0x000fe20008000f00 */
[----:B------:R-:W5:Y:S01]  /*3010*/  @P0 LDG.E R16, desc[UR4][R12.64+0x8] ;  /* 0x000008040c100981 */ /* 0x000f62000c1e1900 */
[----:B------:R-:W0:Y:S01]  /*3020*/  LDCU UR8, c[0x3][0x2bc] ;  /* 0x00c05780ff0877ac */ /* 0x000e220008000800 */
[----:B---3--:R-:W-:Y:S01]  /*3030*/  FFMA R22, R8, UR9, R17 ;  /* 0x0000000908167c23 */ /* 0x008fe20008000011 */
[----:B------:R-:W-:Y:S02]  /*3040*/  MOV R8, UR6 ;  /* 0x0000000600087c02 */ /* 0x000fe40008000f00 */
[----:B------:R-:W3:Y:S01]  /*3050*/  @P0 LDG.E R11, desc[UR4][R12.64+0xc] ;  /* 0x00000c040c0b0981 */ /* 0x000ee2000c1e1900 */
[----:B------:R-:W-:Y:S01]  /*3060*/  FFMA R17, R9, UR10, R22 ;  /* 0x0000000a09117c23 */ /* 0x000fe20008000016 */
[----:B------:R-:W-:Y:S01]  /*3070*/  MOV R9, UR6 ;  /* 0x0000000600097c02 */ /* 0x000fe20008000f00 */
[----:B------:R-:W1:Y:S01]  /*3080*/  LDCU UR9, c[0x3][0x2c0] ;  /* 0x00c05800ff0977ac */ /* 0x000e620008000800 */
[----:B------:R-:W3:Y:S01]  /*3090*/  @P0 LDG.E R8, desc[UR4][R12.64+0x10] ;  /* 0x000010040c080981 */ /* 0x000ee2000c1e1900 */
[----:B------:R-:W4:Y:S03]  /*30a0*/  LDCU UR10, c[0x3][0x2c4] ;  /* 0x00c05880ff0a77ac */ /* 0x000f260008000800 */
[----:B------:R-:W3:Y:S01]  /*30b0*/  @P0 LDG.E R9, desc[UR4][R12.64+0x14] ;  /* 0x000014040c090981 */ /* 0x000ee2000c1e1900 */
[----:B--2---:R-:W-:Y:S01]  /*30c0*/  FFMA R4, R4, UR7, R17 ;  /* 0x0000000704047c23 */ /* 0x004fe20008000011 */
[----:B------:R-:W-:Y:S01]  /*30d0*/  MOV R17, UR6 ;  /* 0x0000000600117c02 */ /* 0x000fe20008000f00 */
[----:B------:R-:W2:Y:S05]  /*30e0*/  LDCU UR7, c[0x3][0x2cc] ;  /* 0x00c05980ff0777ac */ /* 0x000eaa0008000800 */
[----:B------:R-:W3:Y:S01]  /*30f0*/  @P0 LDG.E R17, desc[UR4][R12.64+0x18] ;  /* 0x000018040c110981 */ /* 0x000ee2000c1e1900 */
[----:B------:R-:W-:-:S02]  /*3100*/  MOV R21, UR6 ;  /* 0x0000000600157c02 */ /* 0x000fc40008000f00 */
[----:B------:R-:W-:-:S04]  /*3110*/  MOV R22, UR6 ;  /* 0x0000000600167c02 */ /* 0x000fc80008000f00 */
[----:B------:R-:W3:Y:S04]  /*3120*/  @P0 LDG.E R21, desc[UR4][R12.64+0x28] ;  /* 0x000028040c150981 */ /* 0x000ee8000c1e1900 */
[----:B------:R-:W3:Y:S01]  /*3130*/  @P0 LDG.E R22, desc[UR4][R12.64+0x2c] ;  /* 0x00002c040c160981 */ /* 0x000ee2000c1e1900 */
[----:B0-----:R-:W-:Y:S01]  /*3140*/  FFMA R5, R5, UR8, R4 ;  /* 0x0000000805057c23 */ /* 0x001fe20008000004 */
[----:B------:R-:W0:Y:S03]  /*3150*/  LDCU UR8, c[0x3][0x2d0] ;  /* 0x00c05a00ff0877ac */ /* 0x000e260008000800 */
[----:B-1----:R-:W-:Y:S01]  /*3160*/  FFMA R5, R10, UR9, R5 ;  /* 0x000000090a057c23 */ /* 0x002fe20008000005 */
[----:B------:R-:W-:Y:S01]  /*3170*/  MOV R10, UR6 ;  /* 0x00000006000a7c02 */ /* 0x000fe20008000f00 */
[----:B------:R-:W1:Y:S02]  /*3180*/  LDCU UR9, c[0x3][0x2d4] ;  /* 0x00c05a80ff0977ac */ /* 0x000e640008000800 */
[----:B----4-:R-:W-:Y:S01]  /*3190*/  FFMA R4, R14, UR10, R5 ;  /* 0x0000000a0e047c23 */ /* 0x010fe20008000005 */
[----:B------:R-:W-:-:S02]  /*31a0*/  MOV R14, UR6 ;  /* 0x00000006000e7c02 */ /* 0x000fc40008000f00 */
[----:B------:R-:W4:Y:S01]  /*31b0*/  @P0 LDG.E R10, desc[UR4][R12.64+0x1c] ;  /* 0x00001c040c0a0981 */ /* 0x000f22000c1e1900 */
[----:B------:R-:W3:Y:S01]  /*31c0*/  LDCU UR10, c[0x3][0x2f8] ;  /* 0x00c05f00ff0a77ac */ /* 0x000ee20008000800 */
[----:B------:R-:W-:Y:S01]  /*31d0*/  FFMA R4, R15, UR11, R4 ;  /* 0x0000000b0f047c23 */ /* 0x000fe20008000004 */
[----:B------:R-:W-:Y:S01]  /*31e0*/  MOV R15, UR6 ;  /* 0x00000006000f7c02 */ /* 0x000fe20008000f00 */
[----:B------:R-:W4:Y:S02]  /*31f0*/  @P0 LDG.E R14, desc[UR4][R12.64+0x20] ;  /* 0x000020040c0e0981 */ /* 0x000f24000c1e1900 */
[----:B--2---:R-:W-:Y:S01]  /*3200*/  FFMA R23, R23, UR7, R4 ;  /* 0x0000000717177c23 */ /* 0x004fe20008000004 */
[----:B------:R-:W2:Y:S02]  /*3210*/  LDCU UR7, c[0x3][0x2d8] ;  /* 0x00c05b00ff0777ac */ /* 0x000ea40008000800 */
[----:B------:R-:W4:Y:S01]  /*3220*/  @P0 LDG.E R15, desc[UR4][R12.64+0x24] ;  /* 0x000024040c0f0981 */ /* 0x000f22000c1e1900 */
[----:B0-----:R-:W-:Y:S01]  /*3230*/  FFMA R5, R26, UR8, R23 ;  /* 0x000000081a057c23 */ /* 0x001fe20008000017 */
[----:B------:R-:W0:Y:S01]  /*3240*/  LDCU UR8, c[0x3][0x2dc] ;  /* 0x00c05b80ff0877ac */ /* 0x000e220008000800 */
[----:B------:R-:W-:Y:S01]  /*3250*/  MOV R23, UR6 ;  /* 0x0000000600177c02 */ /* 0x000fe20008000f00 */
[----:B------:R-:W4:Y:S05]  /*3260*/  LDCU UR11, c[0x3][0x314] ;  /* 0x00c06280ff0b77ac */ /* 0x000f2a0008000800 */
[----:B------:R-:W4:Y:S01]  /*3270*/  @P0 LDG.E R23, desc[UR4][R12.64+0x30] ;  /* 0x000030040c170981 */ /* 0x000f22000c1e1900 */
[----:B-1----:R-:W-:Y:S01]  /*3280*/  FFMA R18, R18, UR9, R5 ;  /* 0x0000000912127c23 */ /* 0x002fe20008000005 */
[----:B------:R-:W5:Y:S03]  /*3290*/  LDCU UR9, c[0x3][0x2e0] ;  /* 0x00c05c00ff0977ac */ /* 0x000f660008000800 */
[----:B--2---:R-:W-:Y:S01]  /*32a0*/  FFMA R5, R19, UR7, R18 ;  /* 0x0000000713057c23 */ /* 0x004fe20008000012 */
[----:B------:R-:W1:Y:S01]  /*32b0*/  LDCU UR7, c[0x3][0x2e4] ;  /* 0x00c05c80ff0777ac */ /* 0x000e620008000800 */
[----:B------:R-:W-:-:S02]  /*32c0*/  MOV R18, UR6 ;  /* 0x0000000600127c02 */ /* 0x000fc40008000f00 */
[----:B------:R-:W-:Y:S01]  /*32d0*/  MOV R19, UR6 ;  /* 0x0000000600137c02 */ /* 0x000fe20008000f00 */
[----:B0-----:R-:W-:Y:S01]  /*32e0*/  FFMA R5, R20, UR8, R5 ;  /* 0x0000000814057c23 */ /* 0x001fe20008000005 */
[----:B------:R-:W0:Y:S02]  /*32f0*/  LDCU UR8, c[0x3][0x2e8] ;  /* 0x00c05d00ff0877ac */ /* 0x000e240008000800 */
[----:B------:R-:W2:Y:S01]  /*3300*/  @P0 LDG.E R18, desc[UR4][R12.64+0x34] ;  /* 0x000034040c120981 */ /* 0x000ea2000c1e1900 */
[----:B------:R-:W-:-:S03]  /*3310*/  MOV R20, UR6 ;  /* 0x0000000600147c02 */ /* 0x000fc60008000f00 */
[----:B------:R-:W2:Y:S01]  /*3320*/  @P0 LDG.E R19, desc[UR4][R12.64+0x38] ;  /* 0x000038040c130981 */ /* 0x000ea2000c1e1900 */
[----:B------:R-:W-:-:S03]  /*3330*/  MOV R26, UR6 ;  /* 0x00000006001a7c02 */ /* 0x000fc60008000f00 */
[----:B------:R-:W2:Y:S01]  /*3340*/  @P0 LDG.E R20, desc[UR4][R12.64+0x3c] ;  /* 0x00003c040c140981 */ /* 0x000ea2000c1e1900 */
[----:B-----5:R-:W-:Y:S01]  /*3350*/  FFMA R24, R24, UR9, R5 ;  /* 0x0000000918187c23 */ /* 0x020fe20008000005 */
[----:B------:R-:W-:Y:S01]  /*3360*/  IADD3 R5, PT, PT, R6, 0xbf8, RZ ;  /* 0x00000bf806057810 */ /* 0x000fe20007ffe0ff */
[----:B------:R-:W5:Y:S01]  /*3370*/  LDCU UR9, c[0x3][0x2f4] ;  /* 0x00c05e80ff0977ac */ /* 0x000f620008000800 */
[----:B------:R3:W2:Y:S01]  /*3380*/  @P0 LDG.E R26, desc[UR4][R12.64+0x40] ;  /* 0x000040040c1a0981 */ /* 0x0006a2000c1e1900 */
[----:B-1----:R-:W-:Y:S01]  /*3390*/  FFMA R28, R25, UR7, R24 ;  /* 0x00000007191c7c23 */ /* 0x002fe20008000018 */
[----:B------:R-:W-:Y:S01]  /*33a0*/  MOV R24, UR6 ;  /* 0x0000000600187c02 */ /* 0x000fe20008000f00 */
[----:B------:R-:W-:Y:S01]  /*33b0*/  IMAD.WIDE R4, R5, 0x4, R2 ;  /* 0x0000000405047825 */ /* 0x000fe200078e0202 */
[----:B------:R-:W-:-:S03]  /*33c0*/  MOV R25, UR6 ;  /* 0x0000000600197c02 */ /* 0x000fc60008000f00 */
[----:B0-----:R-:W-:Y:S01]  /*33d0*/  FFMA R28, R27, UR8, R28 ;  /* 0x000000081b1c7c23 */ /* 0x001fe2000800001c */
[----:B------:R-:W-:Y:S01]  /*33e0*/  MOV R27, UR6 ;  /* 0x00000006001b7c02 */ /* 0x000fe20008000f00 */
[----:B------:R-:W0:Y:S01]  /*33f0*/  LDCU UR7, c[0x3][0x2ec] ;  /* 0x00c05d80ff0777ac */ /* 0x000e220008000800 */
[----:B------:R-:W2:Y:S01]  /*3400*/  @P0 LDG.E R24, desc[UR4][R4.64] ;  /* 0x0000000404180981 */ /* 0x000ea2000c1e1900 */
[----:B------:R-:W1:Y:S03]  /*3410*/  LDCU UR8, c[0x3][0x2f0] ;  /* 0x00c05e00ff0877ac */ /* 0x000e660008000800 */
[----:B------:R-:W2:Y:S04]  /*3420*/  @P0 LDG.E R27, desc[UR4][R4.64+0x4] ;  /* 0x00000404041b0981 */ /* 0x000ea8000c1e1900 */
[----:B------:R-:W2:Y:S01]  /*3430*/  @P0 LDG.E R25, desc[UR4][R4.64+0x8] ;  /* 0x0000080404190981 */ /* 0x000ea2000c1e1900 */
[----:B0-----:R-:W-:Y:S01]  /*3440*/  FFMA R7, R7, UR7, R28 ;  /* 0x0000000707077c23 */ /* 0x001fe2000800001c */
[----:B------:R-:W0:Y:S03]  /*3450*/  LDCU UR7, c[0x3][0x2fc] ;  /* 0x00c05f80ff0777ac */ /* 0x000e260008000800 */
[----:B-1----:R-:W-:Y:S01]  /*3460*/  FFMA R7, R0, UR8, R7 ;  /* 0x0000000800077c23 */ /* 0x002fe20008000007 */
[----:B------:R-:W1:Y:S01]  /*3470*/  LDCU UR8, c[0x3][0x300] ;  /* 0x00c06000ff0877ac */ /* 0x000e620008000800 */
[----:B------:R-:W-:-:S02]  /*3480*/  MOV R0, UR6 ;  /* 0x0000000600007c02 */ /* 0x000fc40008000f00 */
[----:B-----5:R-:W-:Y:S01]  /*3490*/  FFMA R16, R16, UR9, R7 ;  /* 0x0000000910107c23 */ /* 0x020fe20008000007 */
[----:B------:R-:W-:Y:S01]  /*34a0*/  MOV R7, UR6 ;  /* 0x0000000600077c02 */ /* 0x000fe20008000f00 */
[----:B------:R-:W5:Y:S02]  /*34b0*/  LDCU UR9, c[0x3][0x30c] ;  /* 0x00c06180ff0977ac */ /* 0x000f640008000800 */
[----:B------:R-:W2:Y:S01]  /*34c0*/  @P0 LDG.E R0, desc[UR4][R4.64+0xc] ;  /* 0x00000c0404000981 */ /* 0x000ea2000c1e1900 */
[----:B---3--:R-:W-:Y:S01]  /*34d0*/  FFMA R11, R11, UR10, R16 ;  /* 0x0000000a0b0b7c23 */ /* 0x008fe20008000010 */
[----:B------:R-:W3:Y:S02]  /*34e0*/  LDCU UR10, c[0x3][0x310] ;  /* 0x00c06200ff0a77ac */ /* 0x000ee40008000800 */
[----:B------:R-:W2:Y:S01]  /*34f0*/  @P0 LDG.E R7, desc[UR4][R4.64+0x10] ;  /* 0x0000100404070981 */ /* 0x000ea2000c1e1900 */
[----:B0-----:R-:W-:Y:S01]  /*3500*/  FFMA R12, R8, UR7, R11 ;  /* 0x00000007080c7c23 */ /* 0x001fe2000800000b */
[----:B------:R-:W-:Y:S01]  /*3510*/  MOV R8, UR6 ;  /* 0x0000000600087c02 */ /* 0x000fe20008000f00 */
[----:B------:R-:W0:Y:S02]  /*3520*/  LDCU UR7, c[0x3][0x304] ;  /* 0x00c06080ff0777ac */ /* 0x000e240008000800 */
[----:B-1----:R-:W-:Y:S01]  /*3530*/  FFMA R12, R9, UR8, R12 ;  /* 0x00000008090c7c23 */ /* 0x002fe2000800000c */
[----:B------:R-:W-:Y:S01]  /*3540*/  MOV R9, UR6 ;  /* 0x0000000600097c02 */ /* 0x000fe20008000f00 */
[----:B------:R-:W4:Y:S01]  /*3550*/  LDCU UR8, c[0x3][0x308] ;  /* 0x00c06100ff0877ac */ /* 0x000f220008000800 */
[----:B------:R-:W2:Y:S01]  /*3560*/  @P0 LDG.E R8, desc[UR4][R4.64+0x14] ;  /* 0x0000140404080981 */ /* 0x000ea2000c1e1900 */
[----:B------:R-:W-:-:S03]  /*3570*/  MOV R11, UR6 ;  /* 0x00000006000b7c02 */ /* 0x000fc60008000f00 */
[----:B------:R-:W2:Y:S04]  /*3580*/  @P0 LDG.E R9, desc[UR4][R4.64+0x18] ;  /* 0x0000180404090981 */ /* 0x000ea8000c1e1900 */
[----:B------:R-:W2:Y:S01]  /*3590*/  @P0 LDG.E R11, desc[UR4][R4.64+0x1c] ;  /* 0x00001c04040b0981 */ /* 0x000ea2000c1e1900 */
[----:B0-----:R-:W-:Y:S01]  /*35a0*/  FFMA R17, R17, UR7, R12 ;  /* 0x0000000711117c23 */ /* 0x001fe2000800000c */
[----:B------:R-:W0:Y:S01]  /*35b0*/  LDCU UR7, c[0x3][0x318] ;  /* 0x00c06300ff0777ac */ /* 0x000e220008000800 */
[----:B------:R-:W-:-:S06]  /*35c0*/  MOV R16, UR6 ;  /* 0x0000000600107c02 */ /* 0x000fcc0008000f00 */
[----:B------:R-:W2:Y:S01]  /*35d0*/  @P0 LDG.E R16, desc[UR4][R4.64+0x2c] ;  /* 0x00002c0404100981 */ /* 0x000ea2000c1e1900 */
[----:B------:R-:W-:Y:S01]  /*35e0*/  IADD3 R13, PT, PT, R6, 0xef8, RZ ;  /* 0x00000ef8060d7810 */ /* 0x000fe20007ffe0ff */
[----:B----4-:R-:W-:Y:S01]  /*35f0*/  FFMA R17, R10, UR8, R17 ;  /* 0x000000080a117c23 */ /* 0x010fe20008000011 */
[----:B------:R-:W-:Y:S01]  /*3600*/  MOV R10, UR6 ;  /* 0x00000006000a7c02 */ /* 0x000fe20008000f00 */
[----:B------:R-:W1:Y:S02]  /*3610*/  LDCU UR8, c[0x3][0x31c] ;  /* 0x00c06380ff0877ac */ /* 0x000e640008000800 */
[----:B-----5:R-:W-:Y:S01]  /*3620*/  FFMA R14, R14, UR9, R17 ;  /* 0x000000090e0e7c23 */ /* 0x020fe20008000011 */
[----:B------:R-:W2:Y:S02]  /*3630*/  LDCU UR9, c[0x3][0x320] ;  /* 0x00c06400ff0977ac */ /* 0x000ea40008000800 */
[----:B------:R-:W4:Y:S01]  /*3640*/  @P0 LDG.E R10, desc[UR4][R4.64+0x20] ;  /* 0x00002004040a0981 */ /* 0x000f22000c1e1900 */
[----:B---3--:R-:W-:Y:S01]  /*3650*/  FFMA R12, R15, UR10, R14 ;  /* 0x0000000a0f0c7c23 */ /* 0x008fe2000800000e */
[----:B------:R-:W-:Y:S01]  /*3660*/  MOV R14, UR6 ;  /* 0x00000006000e7c02 */ /* 0x000fe20008000f00 */
[----:B------:R-:W3:Y:S01]  /*3670*/  LDCU UR10, c[0x3][0x32c] ;  /* 0x00c06580ff0a77ac */ /* 0x000ee20008000800 */
[----:B------:R-:W-:Y:S01]  /*3680*/  MOV R15, UR6 ;  /* 0x00000006000f7c02 */ /* 0x000fe20008000f00 */
[----:B------:R-:W-:Y:S01]  /*3690*/  FFMA R21, R21, UR11, R12 ;  /* 0x0000000b15157c23 */ /* 0x000fe2000800000c */
[----:B------:R-:W-:Y:S01]  /*36a0*/  MOV R17, UR6 ;  /* 0x0000000600117c02 */ /* 0x000fe20008000f00 */
[----:B------:R-:W5:Y:S01]  /*36b0*/  LDCU UR11, c[0x3][0x364] ;  /* 0x00c06c80ff0b77ac */ /* 0x000f620008000800 */
[----:B------:R-:W5:Y:S01]  /*36c0*/  @P0 LDG.E R14, desc[UR4][R4.64+0x24] ;  /* 0x00002404040e0981 */ /* 0x000f62000c1e1900 */
[----:B0-----:R-:W-:Y:S01]  /*36d0*/  FFMA R22, R22, UR7, R21 ;  /* 0x0000000716167c23 */ /* 0x001fe20008000015 */
[----:B------:R-:W-:Y:S01]  /*36e0*/  MOV R21, UR6 ;  /* 0x0000000600157c02 */ /* 0x000fe20008000f00 */
[----:B------:R-:W0:Y:S01]  /*36f0*/  LDCU UR7, c[0x3][0x324] ;  /* 0x00c06480ff0777ac */ /* 0x000e220008000800 */
[----:B------:R-:W5:Y:S01]  /*3700*/  @P0 LDG.E R15, desc[UR4][R4.64+0x28] ;  /* 0x00002804040f0981 */ /* 0x000f62000c1e1900 */
[----:B-1----:R-:W-:Y:S01]  /*3710*/  FFMA R23, R23, UR8, R22 ;  /* 0x0000000817177c23 */ /* 0x002fe20008000016 */
[----:B------:R-:W1:Y:S02]  /*3720*/  LDCU UR8, c[0x3][0x328] ;  /* 0x00c06500ff0877ac */ /* 0x000e640008000800 */
[----:B------:R-:W5:Y:S01]  /*3730*/  @P0 LDG.E R21, desc[UR4][R4.64+0x30] ;  /* 0x0000300404150981 */ /* 0x000f62000c1e1900 */
[----:B------:R-:W-:-:S03]  /*3740*/  MOV R22, UR6 ;  /* 0x0000000600167c02 */ /* 0x000fc60008000f00 */
[----:B------:R-:W5:Y:S04]  /*3750*/  @P0 LDG.E R17, desc[UR4][R4.64+0x34] ;  /* 0x0000340404110981 */ /* 0x000f68000c1e1900 */
[----:B------:R-:W5:Y:S01]  /*3760*/  @P0 LDG.E R22, desc[UR4][R4.64+0x38] ;  /* 0x0000380404160981 */ /* 0x000f62000c1e1900 */
[----:B--2---:R-:W-:Y:S01]  /*3770*/  FFMA R18, R18, UR9, R23 ;  /* 0x0000000912127c23 */ /* 0x004fe20008000017 */
[----:B------:R-:W2:Y:S03]  /*3780*/  LDCU UR9, c[0x3][0x330] ;  /* 0x00c06600ff0977ac */ /* 0x000ea60008000800 */
[----:B0-----:R-:W-:Y:S01]  /*3790*/  FFMA R19, R19, UR7, R18 ;  /* 0x0000000713137c23 */ /* 0x001fe20008000012 */
[----:B------:R-:W0:Y:S01]  /*37a0*/  LDCU UR7, c[0x3][0x334] ;  /* 0x00c06680ff0777ac */ /* 0x000e220008000800 */
[----:B------:R-:W-:-:S02]  /*37b0*/  MOV R18, UR6 ;  /* 0x0000000600127c02 */ /* 0x000fc40008000f00 */
[----:B-1----:R-:W-:Y:S01]  /*37c0*/  FFMA R23, R20, UR8, R19 ;  /* 0x0000000814177c23 */ /* 0x002fe20008000013 */
[----:B------:R-:W-:Y:S01]  /*37d0*/  MOV R19, UR6 ;  /* 0x0000000600137c02 */ /* 0x000fe20008000f00 */
[----:B------:R-:W1:Y:S02]  /*37e0*/  LDCU UR8, c[0x3][0x338] ;  /* 0x00c06700ff0877ac */ /* 0x000e640008000800 */
[----:B------:R-:W5:Y:S01]  /*37f0*/  @P0 LDG.E R18, desc[UR4][R4.64+0x3c] ;  /* 0x00003c0404120981 */ /* 0x000f62000c1e1900 */
[----:B---3--:R-:W-:Y:S01]  /*3800*/  FFMA R29, R26, UR10, R23 ;  /* 0x0000000a1a1d7c23 */ /* 0x008fe20008000017 */
[----:B------:R-:W-:Y:S01]  /*3810*/  MOV R23, UR6 ;  /* 0x0000000600177c02 */ /* 0x000fe20008000f00 */
[----:B------:R-:W-:Y:S01]  /*3820*/  IMAD.WIDE R12, R13, 0x4, R2 ;  /* 0x000000040d0c7825 */ /* 0x000fe200078e0202 */
[----:B------:R3:W5:Y:S01]  /*3830*/  @P0 LDG.E R19, desc[UR4][R4.64+0x40] ;  /* 0x0000400404130981 */ /* 0x000762000c1e1900 */
[----:B------:R-:W-:Y:S01]  /*3840*/  MOV R20, UR6 ;  /* 0x0000000600147c02 */ /* 0x000fe20008000f00 */
[----:B------:R-:W1:Y:S01]  /*3850*/  LDCU UR10, c[0x3][0x348] ;  /* 0x00c06900ff0a77ac */ /* 0x000e620008000800 */
[----:B--2---:R-:W-:Y:S01]  /*3860*/  FFMA R24, R24, UR9, R29 ;  /* 0x0000000918187c23 */ /* 0x004fe2000800001d */
[----:B------:R-:W2:Y:S01]  /*3870*/  @P0 LDG.E R23, desc[UR4][R12.64] ;  /* 0x000000040c170981 */ /* 0x000ea2000c1e1900 */
[----:B------:R-:W1:Y:S02]  /*3880*/  LDCU UR9, c[0x3][0x344] ;  /* 0x00c06880ff0977ac */ /* 0x000e640008000800 */
[----:B0-----:R-:W-:Y:S01]  /*3890*/  FFMA R26, R27, UR7, R24 ;  /* 0x000000071b1a7c23 */ /* 0x001fe20008000018 */
[----:B------:R-:W-:Y:S01]  /*38a0*/  MOV R24, UR6 ;  /* 0x0000000600187c02 */ /* 0x000fe20008000f00 */
[----:B------:R-:W2:Y:S01]  /*38b0*/  @P0 LDG.E R20, desc[UR4][R12.64+0x4] ;  /* 0x000004040c140981 */ /* 0x000ea2000c1e1900 */
[----:B---3--:R-:W-:Y:S01]  /*38c0*/  MOV R5, UR6 ;  /* 0x0000000600057c02 */ /* 0x008fe20008000f00 */
[----:B-1----:R-:W-:Y:S01]  /*38d0*/  FFMA R27, R25, UR8, R26 ;  /* 0x00000008191b7c23 */ /* 0x002fe2000800001a */
[----:B------:R-:W-:Y:S01]  /*38e0*/  MOV R25, UR6 ;  /* 0x0000000600197c02 */ /* 0x000fe20008000f00 */
[----:B------:R-:W0:Y:S01]  /*38f0*/  LDCU UR7, c[0x3][0x33c] ;  /* 0x00c06780ff0777ac */ /* 0x000e220008000800 */
[----:B------:R-:W3:Y:S01]  /*3900*/  @P0 LDG.E R24, desc[UR4][R12.64+0x8] ;  /* 0x000008040c180981 */ /* 0x000ee2000c1e1900 */
[----:B------:R-:W-:Y:S01]  /*3910*/  MOV R4, UR6 ;  /* 0x0000000600047c02 */ /* 0x000fe20008000f00 */
[----:B------:R-:W1:Y:S02]  /*3920*/  LDCU UR8, c[0x3][0x340] ;  /* 0x00c06800ff0877ac */ /* 0x000e640008000800 */
[----:B------:R-:W3:Y:S04]  /*3930*/  @P0 LDG.E R25, desc[UR4][R12.64+0xc] ;  /* 0x00000c040c190981 */ /* 0x000ee8000c1e1900 */
[----:B------:R-:W3:Y:S04]  /*3940*/  @P0 LDG.E R5, desc[UR4][R12.64+0x10] ;  /* 0x000010040c050981 */ /* 0x000ee8000c1e1900 */
[----:B------:R-:W3:Y:S01]  /*3950*/  @P0 LDG.E R4, desc[UR4][R12.64+0x14] ;  /* 0x000014040c040981 */ /* 0x000ee2000c1e1900 */
[----:B------:R-:W-:-:S06]  /*3960*/  MOV R26, UR6 ;  /* 0x00000006001a7c02 */ /* 0x000fcc0008000f00 */
[----:B------:R-:W3:Y:S01]  /*3970*/  @P0 LDG.E R26, desc[UR4][R12.64+0x24] ;  /* 0x000024040c1a0981 */ /* 0x000ee2000c1e1900 */
[----:B0-----:R-:W-:Y:S01]  /*3980*/  FFMA R0, R0, UR7, R27 ;  /* 0x0000000700007c23 */ /* 0x001fe2000800001b */
[----:B------:R-:W0:Y:S03]  /*3990*/  LDCU UR7, c[0x3][0x34c] ;  /* 0x00c06980ff0777ac */ /* 0x000e260008000800 */
[----:B-1----:R-:W-:Y:S01]  /*39a0*/  FFMA R7, R7, UR8, R0 ;  /* 0x0000000807077c23 */ /* 0x002fe20008000000 */
[----:B------:R-:W-:Y:S01]  /*39b0*/  MOV R0, UR6 ;  /* 0x0000000600007c02 */ /* 0x000fe20008000f00 */
[----:B------:R-:W5:Y:S05]  /*39c0*/  LDCU UR8, c[0x3][0x354] ;  /* 0x00c06a80ff0877ac */ /* 0x000f6a0008000800 */
[----:B------:R-:W3:Y:S01]  /*39d0*/  @P0 LDG.E R0, desc[UR4][R12.64+0x18] ;  /* 0x000018040c000981 */ /* 0x000ee2000c1e1900 */
[----:B------:R-:W-:Y:S01]  /*39e0*/  FFMA R8, R8, UR9, R7 ;  /* 0x0000000908087c23 */ /* 0x000fe20008000007 */
[----:B------:R-:W1:Y:S03]  /*39f0*/  LDCU UR9, c[0x3][0x358] ;  /* 0x00c06b00ff0977ac */ /* 0x000e660008000800 */
[----:B------:R-:W-:Y:S01]  /*3a00*/  FFMA R8, R9, UR10, R8 ;  /* 0x0000000a09087c23 */ /* 0x000fe20008000008 */
[----:B------:R-:W-:Y:S01]  /*3a10*/  MOV R7, UR6 ;  /* 0x0000000600077c02 */ /* 0x000fe20008000f00 */
[----:B------:R-:W1:Y:S02]  /*3a20*/  LDCU UR10, c[0x3][0x35c] ;  /* 0x00c06b80ff0a77ac */ /* 0x000e640008000800 */
[----:B0-----:R-:W-:Y:S01]  /*3a30*/  FFMA R9, R11, UR7, R8 ;  /* 0x000000070b097c23 */ /* 0x001fe20008000008 */
[----:B------:R-:W4:Y:S01]  /*3a40*/  LDCU UR7, c[0x3][0x350] ;  /* 0x00c06a00ff0777ac */ /* 0x000f220008000800 */
[----:B------:R-:W-:Y:S01]  /*3a50*/  MOV R11, UR6 ;  /* 0x00000006000b7c02 */ /* 0x000fe20008000f00 */
[----:B------:R-:W3:Y:S01]  /*3a60*/  @P0 LDG.E R7, desc[UR4][R12.64+0x1c] ;  /* 0x00001c040c070981 */ /* 0x000ee2000c1e1900 */
[----:B------:R-:W-:-:S04]  /*3a70*/  MOV R27, UR6 ;  /* 0x00000006001b7c02 */ /* 0x000fc80008000f00 */
[----:B------:R-:W3:Y:S04]  /*3a80*/  @P0 LDG.E R11, desc[UR4][R12.64+0x20] ;  /* 0x000020040c0b0981 */ /* 0x000ee8000c1e1900 */
[----:B------:R-:W3:Y:S01]  /*3a90*/  @P0 LDG.E R27, desc[UR4][R12.64+0x28] ;  /* 0x000028040c1b0981 */ /* 0x000ee2000c1e1900 */
[----:B----4-:R-:W-:Y:S01]  /*3aa0*/  FFMA R9, R10, UR7, R9 ;  /* 0x000000070a097c23 */ /* 0x010fe20008000009 */
[----:B------:R-:W0:Y:S03]  /*3ab0*/  LDCU UR7, c[0x3][0x360] ;  /* 0x00c06c00ff0777ac */ /* 0x000e260008000800 */
[----:B-----5:R-:W-:Y:S01]  /*3ac0*/  FFMA R14, R14, UR8, R9 ;  /* 0x000000080e0e7c23 */ /* 0x020fe20008000009 */
[----:B------:R-:W4:Y:S03]  /*3ad0*/  LDCU UR8, c[0x3][0x368] ;  /* 0x00c06d00ff0877ac */ /* 0x000f260008000800 */
[----:B-1----:R-:W-:Y:S01]  /*3ae0*/  FFMA R15, R15, UR9, R14 ;  /* 0x000000090f0f7c23 */ /* 0x002fe2000800000e */
[----:B------:R-:W-:Y:S01]  /*3af0*/  MOV R10, UR6 ;  /* 0x00000006000a7c02 */ /* 0x000fe20008000f00 */
[----:B------:R-:W1:Y:S02]  /*3b00*/  LDCU UR9, c[0x3][0x370] ;  /* 0x00c06e00ff0977ac */ /* 0x000e640008000800 */
[----:B------:R-:W-:Y:S01]  /*3b10*/  FFMA R16, R16, UR10, R15 ;  /* 0x0000000a10107c23 */ /* 0x000fe2000800000f */
[----:B------:R-:W-:Y:S01]  /*3b20*/  MOV R14, UR6 ;  /* 0x00000006000e7c02 */ /* 0x000fe20008000f00 */
[----:B------:R-:W5:Y:S01]  /*3b30*/  LDCU UR10, c[0x3][0x378] ;  /* 0x00c06f00ff0a77ac */ /* 0x000f620008000800 */
[----:B------:R-:W3:Y:S01]  /*3b40*/  @P0 LDG.E R10, desc[UR4][R12.64+0x2c] ;  /* 0x00002c040c0a0981 */ /* 0x000ee2000c1e1900 */
[----:B0-----:R-:W-:Y:S01]  /*3b50*/  FFMA R16, R21, UR7, R16 ;  /* 0x0000000715107c23 */ /* 0x001fe20008000010 */
[----:B------:R-:W0:Y:S01]  /*3b60*/  LDCU UR7, c[0x3][0x36c] ;  /* 0x00c06d80ff0777ac */ /* 0x000e220008000800 */
[----:B------:R-:W-:-:S02]  /*3b70*/  MOV R15, UR6 ;  /* 0x00000006000f7c02 */ /* 0x000fc40008000f00 */
[----:B------:R-:W-:Y:S01]  /*3b80*/  FFMA R17, R17, UR11, R16 ;  /* 0x0000000b11117c23 */ /* 0x000fe20008000010 */
[----:B------:R-:W3:Y:S01]  /*3b90*/  @P0 LDG.E R14, desc[UR4][R12.64+0x30] ;  /* 0x000030040c0e0981 */ /* 0x000ee2000c1e1900 */
[----:B------:R-:W-:Y:S01]  /*3ba0*/  MOV R16, UR6 ;  /* 0x0000000600107c02 */ /* 0x000fe20008000f00 */
[----:B------:R-:W3:Y:S01]  /*3bb0*/  LDCU UR11, c[0x3][0x384] ;  /* 0x00c07080ff0b77ac */ /* 0x000ee20008000800 */
[----:B----4-:R-:W-:Y:S01]  /*3bc0*/  FFMA R9, R22, UR8, R17 ;  /* 0x0000000816097c23 */ /* 0x010fe20008000011 */
[----:B------:R-:W4:Y:S01]  /*3bd0*/  @P0 LDG.E R15, desc[UR4][R12.64+0x34] ;  /* 0x000034040c0f0981 */ /* 0x000f22000c1e1900 */
[----:B------:R-:W2:Y:S01]  /*3be0*/  LDCU UR8, c[0x3][0x374] ;  /* 0x00c06e80ff0877ac */ /* 0x000ea20008000800 */
[----:B------:R-:W-:Y:S02]  /*3bf0*/  MOV R17, UR6 ;  /* 0x0000000600117c02 */ /* 0x000fe40008000f00 */
[----:B------:R-:W4:Y:S01]  /*3c00*/  @P0 LDG.E R16, desc[UR4][R12.64+0x38] ;  /* 0x000038040c100981 */ /* 0x000f22000c1e1900 */
[----:B------:R-:W-:-:S03]  /*3c10*/  MOV R21, UR6 ;  /* 0x0000000600157c02 */ /* 0x000fc60008000f00 */
[----:B------:R-:W4:Y:S04]  /*3c20*/  @P0 LDG.E R17, desc[UR4][R12.64+0x3c] ;  /* 0x00003c040c110981 */ /* 0x000f28000c1e1900 */
[----:B------:R5:W4:Y:S01]  /*3c30*/  @P0 LDG.E R21, desc[UR4][R12.64+0x40] ;  /* 0x000040040c150981 */ /* 0x000b22000c1e1900 */
[----:B0-----:R-:W-:Y:S01]  /*3c40*/  FFMA R18, R18, UR7, R9 ;  /* 0x0000000712127c23 */ /* 0x001fe20008000009 */
[----:B------:R-:W3:Y:S01]  /*3c50*/  LDCU UR7, c[0x3][0x37c] ;  /* 0x00c06f80ff0777ac */ /* 0x000ee20008000800 */
[----:B------:R-:W-:Y:S02]  /*3c60*/  IADD3 R9, PT, PT, R6, 0x11f8, RZ ;  /* 0x000011f806097810 */ /* 0x000fe40007ffe0ff */
[----:B-1----:R-:W-:Y:S01]  /*3c70*/  FFMA R22, R19, UR9, R18 ;  /* 0x0000000913167c23 */ /* 0x002fe20008000012 */
[----:B------:R-:W0:Y:S01]  /*3c80*/  LDCU UR9, c[0x3][0x380] ;  /* 0x00c07000ff0977ac */ /* 0x000e220008000800 */
[----:B------:R-:W-:Y:S01]  /*3c90*/  MOV R18, UR6 ;  /* 0x0000000600127c02 */ /* 0x000fe20008000f00 */
[----:B------:R-:W-:Y:S01]  /*3ca0*/  IMAD.WIDE R8, R9, 0x4, R2 ;  /* 0x0000000409087825 */ /* 0x000fe200078e0202 */
[----:B------:R-:W-:-:S03]  /*3cb0*/  MOV R19, UR6 ;  /* 0x0000000600137c02 */ /* 0x000fc60008000f00 */
[----:B--2---:R-:W-:Y:S01]  /*3cc0*/  FFMA R23, R23, UR8, R22 ;  /* 0x0000000817177c23 */ /* 0x004fe20008000016 */
[----:B-----5:R-:W-:Y:S01]  /*3cd0*/  MOV R13, UR6 ;  /* 0x00000006000d7c02 */ /* 0x020fe20008000f00 */
[----:B------:R-:W1:Y:S01]  /*3ce0*/  LDCU UR8, c[0x3][0x388] ;  /* 0x00c07100ff0877ac */ /* 0x000e620008000800 */
[----:B------:R-:W2:Y:S01]  /*3cf0*/  @P0 LDG.E R18, desc[UR4][R8.64] ;  /* 0x0000000408120981 */ /* 0x000ea2000c1e1900 */
[----:B------:R-:W-:-:S03]  /*3d00*/  FFMA R23, R20, UR10, R23 ;  /* 0x0000000a14177c23 */ /* 0x000fc60008000017 */
[----:B------:R-:W5:Y:S01]  /*3d10*/  @P0 LDG.E R19, desc[UR4][R8.64+0x4] ;  /* 0x0000040408130981 */ /* 0x000f62000c1e1900 */
[----:B------:R-:W-:Y:S01]  /*3d20*/  MOV R12, UR6 ;  /* 0x00000006000c7c02 */ /* 0x000fe20008000f00 */
[----:B------:R-:W1:Y:S01]  /*3d30*/  LDCU UR10, c[0x3][0x398] ;  /* 0x00c07300ff0a77ac */ /* 0x000e620008000800 */
[----:B---3--:R-:W-:Y:S01]  /*3d40*/  FFMA R24, R24, UR7, R23 ;  /* 0x0000000718187c23 */ /* 0x008fe20008000017 */
        /* <DEDUP_REMOVED lines=10> */
[----:B------:R-:W3:Y:S01]  /*3df0*/  LDCU UR11, c[0x3][0x3c0] ;  /* 0x00c07800ff0b77ac */ /* 0x000ee20008000800 */
[----:B-1----:R-:W-:Y:S01]  /*3e00*/  FFMA R25, R4, UR8, R23 ;  /* 0x0000000804197c23 */ /* 0x002fe20008000017 */
[----:B------:R-:W-:Y:S01]  /*3e10*/  MOV R23, UR6 ;  /* 0x0000000600177c02 */ /* 0x000fe20008000f00 */
[----:B------:R-:W3:Y:S04]  /*3e20*/  @P0 LDG.E R22, desc[UR4][R8.64+0x1c] ;  /* 0x00001c0408160981 */ /* 0x000ee8000c1e1900 */
[----:B------:R-:W3:Y:S01]  /*3e30*/  @P0 LDG.E R5, desc[UR4][R8.64+0x14] ;  /* 0x0000140408050981 */ /* 0x000ee2000c1e1900 */
[----:B------:R-:W-:Y:S01]  /*3e40*/  MOV R4, UR6 ;  /* 0x0000000600047c02 */ /* 0x000fe20008000f00 */
[----:B------:R-:W1:Y:S02]  /*3e50*/  LDCU UR8, c[0x3][0x390] ;  /* 0x00c07200ff0877ac */ /* 0x000e640008000800 */
[----:B------:R-:W3:Y:S04]  /*3e60*/  @P0 LDG.E R23, desc[UR4][R8.64+0x18] ;  /* 0x0000180408170981 */ /* 0x000ee8000c1e1900 */
[----:B------:R-:W3:Y:S01]  /*3e70*/  @P0 LDG.E R4, desc[UR4][R8.64+0x20] ;  /* 0x0000200408040981 */ /* 0x000ee2000c1e1900 */
[----:B------:R-:W-:-:S06]  /*3e80*/  MOV R24, UR6 ;  /* 0x0000000600187c02 */ /* 0x000fcc0008000f00 */
[----:B------:R-:W3:Y:S01]  /*3e90*/  @P0 LDG.E R24, desc[UR4][R8.64+0x34] ;  /* 0x0000340408180981 */ /* 0x000ee2000c1e1900 */
[----:B------:R-:W-:Y:S01]  /*3ea0*/  FFMA R0, R0, UR7, R25 ;  /* 0x0000000700007c23 */ /* 0x000fe20008000019 */
[----:B------:R-:W0:Y:S03]  /*3eb0*/  LDCU UR7, c[0x3][0x39c] ;  /* 0x00c07380ff0777ac */ /* 0x000e260008000800 */
[----:B-1----:R-:W-:Y:S01]  /*3ec0*/  FFMA R0, R7, UR8, R0 ;  /* 0x0000000807007c23 */ /* 0x002fe20008000000 */
[----:B------:R-:W-:Y:S01]  /*3ed0*/  MOV R7, UR6 ;  /* 0x0000000600077c02 */ /* 0x000fe20008000f00 */
[----:B------:R-:W1:Y:S02]  /*3ee0*/  LDCU UR8, c[0x3][0x3a4] ;  /* 0x00c07480ff0877ac */ /* 0x000e640008000800 */
[----:B0-----:R-:W-:Y:S01]  /*3ef0*/  FFMA R11, R11, UR9, R0 ;  /* 0x000000090b0b7c23 */ /* 0x001fe20008000000 */
[----:B------:R-:W-:-:S02]  /*3f00*/  MOV R0, UR6 ;  /* 0x0000000600007c02 */ /* 0x000fc40008000f00 */
[----:B------:R-:W3:Y:S01]  /*3f10*/  @P0 LDG.E R7, desc[UR4][R8.64+0x28] ;  /* 0x0000280408070981 */ /* 0x000ee2000c1e1900 */
[----:B------:R-:W-:Y:S01]  /*3f20*/  MOV R25, UR6 ;  /* 0x0000000600197c02 */ /* 0x000fe20008000f00 */
[----:B------:R-:W-:Y:S01]  /*3f30*/  FFMA R26, R26, UR10, R11 ;  /* 0x0000000a1a1a7c23 */ /* 0x000fe2000800000b */
[----:B------:R-:W4:Y:S01]  /*3f40*/  LDCU UR9, c[0x3][0x3a8] ;  /* 0x00c07500ff0977ac */ /* 0x000f220008000800 */
[----:B------:R-:W3:Y:S02]  /*3f50*/  @P0 LDG.E R0, desc[UR4][R8.64+0x24] ;  /* 0x0000240408000981 */ /* 0x000ee4000c1e1900 */
[----:B------:R-:W-:Y:S01]  /*3f60*/  FFMA R27, R27, UR7, R26 ;  /* 0x000000071b1b7c23 */ /* 0x000fe2000800001a */
[----:B------:R-:W0:Y:S01]  /*3f70*/  LDCU UR7, c[0x3][0x3a0] ;  /* 0x00c07400ff0777ac */ /* 0x000e220008000800 */
[----:B------:R-:W-:Y:S01]  /*3f80*/  MOV R26, UR6 ;  /* 0x00000006001a7c02 */ /* 0x000fe20008000f00 */
[----:B------:R-:W3:Y:S01]  /*3f90*/  @P0 LDG.E R25, desc[UR4][R8.64+0x2c] ;  /* 0x00002c0408190981 */ /* 0x000ee2000c1e1900 */
[----:B------:R-:W4:Y:S04]  /*3fa0*/  LDCU UR10, c[0x3][0x3ac] ;  /* 0x00c07580ff0a77ac */ /* 0x000f280008000800 */
[----:B------:R-:W3:Y:S01]  /*3fb0*/  @P0 LDG.E R26, desc[UR4][R8.64+0x30] ;  /* 0x00003004081a0981 */ /* 0x000ee2000c1e1900 */
[----:B------:R-:W-:Y:S01]  /*3fc0*/  IADD3 R11, PT, PT, R6, 0x14f8, RZ ;  /* 0x000014f8060b7810 */ /* 0x000fe20007ffe0ff */
[----:B0-----:R-:W-:Y:S01]  /*3fd0*/  FFMA R27, R10, UR7, R27 ;  /* 0x000000070a1b7c23 */ /* 0x001fe2000800001b */
[----:B------:R-:W0:Y:S03]  /*3fe0*/  LDCU UR7, c[0x3][0x3b0] ;  /* 0x00c07600ff0777ac */ /* 0x000e260008000800 */
[----:B-1----:R-:W-:Y:S01]  /*3ff0*/  FFMA R14, R14, UR8, R27 ;  /* 0x000000080e0e7c23 */ /* 0x002fe2000800001b */
[----:B------:R-:W1:Y:S03]  /*4000*/  LDCU UR8, c[0x3][0x3b4] ;  /* 0x00c07680ff0877ac */ /* 0x000e660008000800 */
[----:B----4-:R-:W-:Y:S01]  /*4010*/  FFMA R15, R15, UR9, R14 ;  /* 0x000000090f0f7c23 */ /* 0x010fe2000800000e */
[----:B------:R-:W2:Y:S01]  /*4020*/  LDCU UR9, c[0x3][0x3b8] ;  /* 0x00c07700ff0977ac */ /* 0x000ea20008000800 */
[----:B------:R-:W-:-:S02]  /*4030*/  MOV R14, UR6 ;  /* 0x00000006000e7c02 */ /* 0x000fc40008000f00 */
[----:B------:R-:W-:Y:S01]  /*4040*/  FFMA R10, R16, UR10, R15 ;  /* 0x0000000a100a7c23 */ /* 0x000fe2000800000f */
[----:B------:R-:W5:Y:S01]  /*4050*/  LDCU UR10, c[0x3][0x3bc] ;  /* 0x00c07780ff0a77ac */ /* 0x000f620008000800 */
[----:B------:R-:W-:Y:S02]  /*4060*/  MOV R16, UR6 ;  /* 0x0000000600107c02 */ /* 0x000fe40008000f00 */
[----:B------:R-:W4:Y:S01]  /*4070*/  @P0 LDG.E R14, desc[UR4][R8.64+0x38] ;  /* 0x00003804080e0981 */ /* 0x000f22000c1e1900 */
[----:B0-----:R-:W-:Y:S01]  /*4080*/  FFMA R10, R17, UR7, R10 ;  /* 0x00000007110a7c23 */ /* 0x001fe2000800000a */
[----:B------:R-:W-:Y:S01]  /*4090*/  MOV R15, UR6 ;  /* 0x00000006000f7c02 */ /* 0x000fe20008000f00 */
[----:B------:R-:W0:Y:S01]  /*40a0*/  LDCU UR7, c[0x3][0x3c4] ;  /* 0x00c07880ff0777ac */ /* 0x000e220008000800 */
[----:B------:R-:W4:Y:S01]  /*40b0*/  @P0 LDG.E R16, desc[UR4][R8.64+0x3c] ;  /* 0x00003c0408100981 */ /* 0x000f22000c1e1900 */
[----:B------:R-:W-:Y:S01]  /*40c0*/  MOV R17, UR6 ;  /* 0x0000000600117c02 */ /* 0x000fe20008000f00 */
[----:B-1----:R-:W-:Y:S01]  /*40d0*/  FFMA R21, R21, UR8, R10 ;  /* 0x0000000815157c23 */ /* 0x002fe2000800000a */
[----:B------:R-:W1:Y:S01]  /*40e0*/  LDCU UR8, c[0x3][0x3c8] ;  /* 0x00c07900ff0877ac */ /* 0x000e620008000800 */
[----:B------:R-:W-:Y:S01]  /*40f0*/  IMAD.WIDE R10, R11, 0x4, R2 ;  /* 0x000000040b0a7825 */ /* 0x000fe200078e0202 */
[----:B------:R0:W4:Y:S04]  /*4100*/  @P0 LDG.E R15, desc[UR4][R8.64+0x40] ;  /* 0x00004004080f0981 */ /* 0x000128000c1e1900 */
[----:B------:R-:W4:Y:S01]  /*4110*/  @P0 LDG.E R17, desc[UR4][R10.64] ;  /* 0x000000040a110981 */ /* 0x000f22000c1e1900 */
[----:B--2---:R-:W-:Y:S01]  /*4120*/  FFMA R28, R18, UR9, R21 ;  /* 0x00000009121c7c23 */ /* 0x004fe20008000015 */
[----:B------:R-:W-:Y:S01]  /*4130*/  MOV R18, UR6 ;  /* 0x0000000600127c02 */ /* 0x000fe20008000f00 */
[----:B------:R-:W2:Y:S01]  /*4140*/  LDCU UR9, c[0x3][0x3cc] ;  /* 0x00c07980ff0977ac */ /* 0x000ea20008000800 */
[----:B0-----:R-:W-:Y:S01]  /*4150*/  MOV R8, UR6 ;  /* 0x0000000600087c02 */ /* 0x001fe20008000f00 */
[----:B-----5:R-:W-:Y:S01]  /*4160*/  FFMA R28, R19, UR10, R28 ;  /* 0x0000000a131c7c23 */ /* 0x020fe2000800001c */
[----:B------:R-:W-:Y:S01]  /*4170*/  MOV R9, UR6 ;  /* 0x0000000600097c02 */ /* 0x000fe20008000f00 */
[----:B------:R-:W0:Y:S01]  /*4180*/  LDCU UR10, c[0x3][0x3d0] ;  /* 0x00c07a00ff0a77ac */ /* 0x000e220008000800 */
[----:B------:R-:W5:Y:S01]  /*4190*/  @P0 LDG.E R18, desc[UR4][R10.64+0x4] ;  /* 0x000004040a120981 */ /* 0x000f62000c1e1900 */
[----:B---3--:R-:W-:Y:S01]  /*41a0*/  FFMA R13, R13, UR11, R28 ;  /* 0x0000000b0d0d7c23 */ /* 0x008fe2000800001c */
[----:B------:R-:W3:Y:S02]  /*41b0*/  LDCU UR11, c[0x3][0x3d4] ;  /* 0x00c07a80ff0b77ac */ /* 0x000ee40008000800 */
[----:B------:R-:W5:Y:S01]  /*41c0*/  @P0 LDG.E R8, desc[UR4][R10.64+0x8] ;  /* 0x000008040a080981 */ /* 0x000f62000c1e1900 */
[----:B------:R-:W-:Y:S01]  /*41d0*/  FFMA R13, R12, UR7, R13 ;  /* 0x000000070c0d7c23 */ /* 0x000fe2000800000d */
[----:B------:R-:W-:Y:S01]  /*41e0*/  MOV R12, UR6 ;  /* 0x00000006000c7c02 */ /* 0x000fe20008000f00 */
[----:B------:R-:W3:Y:S01]  /*41f0*/  LDCU UR7, c[0x3][0x3d8] ;  /* 0x00c07b00ff0777ac */ /* 0x000ee20008000800 */
[----:B------:R-:W5:Y:S01]  /*4200*/  @P0 LDG.E R9, desc[UR4][R10.64+0xc] ;  /* 0x00000c040a090981 */ /* 0x000f62000c1e1900 */
[----:B-1----:R-:W-:Y:S01]  /*4210*/  FFMA R20, R20, UR8, R13 ;  /* 0x0000000814147c23 */ /* 0x002fe2000800000d */
[----:B------:R-:W-:-:S02]  /*4220*/  MOV R13, UR6 ;  /* 0x00000006000d7c02 */ /* 0x000fc40008000f00 */
[----:B------:R-:W5:Y:S01]  /*4230*/  @P0 LDG.E R12, desc[UR4][R10.64+0x10] ;  /* 0x000010040a0c0981 */ /* 0x000f62000c1e1900 */
[----:B------:R-:W-:Y:S01]  /*4240*/  MOV R19, UR6 ;  /* 0x0000000600137c02 */ /* 0x000fe20008000f00 */
[----:B------:R-:W1:Y:S02]  /*4250*/  LDCU UR8, c[0x3][0x3e0] ;  /* 0x00c07c00ff0877ac */ /* 0x000e640008000800 */
[----:B------:R-:W5:Y:S01]  /*4260*/  @P0 LDG.E R13, desc[UR4][R10.64+0x14] ;  /* 0x000014040a0d0981 */ /* 0x000f62000c1e1900 */
[----:B--2---:R-:W-:Y:S01]  /*4270*/  FFMA R20, R5, UR9, R20 ;  /* 0x0000000905147c23 */ /* 0x004fe20008000014 */
[----:B------:R-:W-:Y:S01]  /*4280*/  MOV R5, UR6 ;  /* 0x0000000600057c02 */ /* 0x000fe20008000f00 */
[----:B------:R-:W2:Y:S01]  /*4290*/  LDCU UR9, c[0x3][0x3e4] ;  /* 0x00c07c80ff0977ac */ /* 0x000ea20008000800 */
[----:B------:R-:W5:Y:S01]  /*42a0*/  @P0 LDG.E R19, desc[UR4][R10.64+0x1c] ;  /* 0x00001c040a130981 */ /* 0x000f62000c1e1900 */
[----:B0-----:R-:W-:Y:S01]  /*42b0*/  FFMA R23, R23, UR10, R20 ;  /* 0x0000000a17177c23 */ /* 0x001fe20008000014 */
[----:B------:R-:W-:Y:S01]  /*42c0*/  MOV R20, UR6 ;  /* 0x0000000600147c02 */ /* 0x000fe20008000f00 */
[----:B------:R-:W0:Y:S01]  /*42d0*/  LDCU UR10, c[0x3][0x3e8] ;  /* 0x00c07d00ff0a77ac */ /* 0x000e220008000800 */
[----:B------:R-:W5:Y:S01]  /*42e0*/  @P0 LDG.E R5, desc[UR4][R10.64+0x18] ;  /* 0x000018040a050981 */ /* 0x000f62000c1e1900 */
[----:B---3--:R-:W-:Y:S01]  /*42f0*/  FFMA R23, R22, UR11, R23 ;  /* 0x0000000b16177c23 */ /* 0x008fe20008000017 */
[----:B------:R-:W-:Y:S01]  /*4300*/  MOV R22, UR6 ;  /* 0x0000000600167c02 */ /* 0x000fe20008000f00 */
[----:B------:R-:W5:Y:S01]  /*4310*/  LDCU UR11, c[0x3][0x400] ;  /* 0x00c08000ff0b77ac */ /* 0x000f620008000800 */
[----:B------:R-:W3:Y:S01]  /*4320*/  @P0 LDG.E R20, desc[UR4][R10.64+0x20] ;  /* 0x000020040a140981 */ /* 0x000ee2000c1e1900 */
[----:B------:R-:W-:-:S03]  /*4330*/  MOV R21, UR6 ;  /* 0x0000000600157c02 */ /* 0x000fc60008000f00 */
[----:B------:R-:W3:Y:S01]  /*4340*/  @P0 LDG.E R22, desc[UR4][R10.64+0x24] ;  /* 0x000024040a160981 */ /* 0x000ee2000c1e1900 */
[----:B------:R-:W-:Y:S01]  /*4350*/  FFMA R23, R4, UR7, R23 ;  /* 0x0000000704177c23 */ /* 0x000fe20008000017 */
[----:B------:R-:W-:Y:S01]  /*4360*/  MOV R4, UR6 ;  /* 0x0000000600047c02 */ /* 0x000fe20008000f00 */
[----:B------:R-:W1:Y:S01]  /*4370*/  LDCU UR7, c[0x3][0x3dc] ;  /* 0x00c07b80ff0777ac */ /* 0x000e620008000800 */
[----:B------:R-:W3:Y:S04]  /*4380*/  @P0 LDG.E R21, desc[UR4][R10.64+0x28] ;  /* 0x000028040a150981 */ /* 0x000ee8000c1e1900 */
[----:B------:R-:W3:Y:S01]  /*4390*/  @P0 LDG.E R4, desc[UR4][R10.64+0x2c] ;  /* 0x00002c040a040981 */ /* 0x000ee2000c1e1900 */
[----:B------:R-:W-:-:S05]  /*43a0*/  IADD3 R27, PT, PT, R6, 0x17f8, RZ ;  /* 0x000017f8061b7810 */ /* 0x000fca0007ffe0ff */
[----:B------:R-:W-:-:S04]  /*43b0*/  IMAD.WIDE R2, R27, 0x4, R2 ;  /* 0x000000041b027825 */ /* 0x000fc800078e0202 */
[----:B-1----:R-:W-:Y:S01]  /*43c0*/  FFMA R0, R0, UR7, R23 ;  /* 0x0000000700007c23 */ /* 0x002fe20008000017 */
[----:B------:R-:W1:Y:S03]  /*43d0*/  LDCU UR7, c[0x3][0x3ec] ;  /* 0x00c07d80ff0777ac */ /* 0x000e660008000800 */
[----:B------:R-:W-:Y:S01]  /*43e0*/  FFMA R0, R7, UR8, R0 ;  /* 0x0000000807007c23 */ /* 0x000fe20008000000 */
[----:B------:R-:W-:Y:S01]  /*43f0*/  MOV R7, UR6 ;  /* 0x0000000600077c02 */ /* 0x000fe20008000f00 */
[----:B------:R-:W4:Y:S02]  /*4400*/  LDCU UR8, c[0x3][0x3f4] ;  /* 0x00c07e80ff0877ac */ /* 0x000f240008000800 */
[----:B--2---:R-:W-:Y:S01]  /*4410*/  FFMA R25, R25, UR9, R0 ;  /* 0x0000000919197c23 */ /* 0x004fe20008000000 */
[----:B------:R-:W2:Y:S02]  /*4420*/  LDCU UR9, c[0x3][0x3f8] ;  /* 0x00c07f00ff0977ac */ /* 0x000ea40008000800 */
[----:B------:R-:W3:Y:S01]  /*4430*/  @P0 LDG.E R7, desc[UR4][R10.64+0x34] ;  /* 0x000034040a070981 */ /* 0x000ee2000c1e1900 */
[----:B0-----:R-:W-:Y:S01]  /*4440*/  FFMA R25, R26, UR10, R25 ;  /* 0x0000000a1a197c23 */ /* 0x001fe20008000019 */
[----:B------:R-:W-:Y:S01]  /*4450*/  MOV R0, UR6 ;  /* 0x0000000600007c02 */ /* 0x000fe20008000f00 */
[----:B------:R-:W0:Y:S02]  /*4460*/  LDCU UR10, c[0x3][0x3fc] ;  /* 0x00c07f80ff0a77ac */ /* 0x000e240008000800 */
[----:B-1----:R-:W-:Y:S01]  /*4470*/  FFMA R29, R24, UR7, R25 ;  /* 0x00000007181d7c23 */ /* 0x002fe20008000019 */
[----:B------:R-:W4:Y:S02]  /*4480*/  LDCU UR7, c[0x3][0x3f0] ;  /* 0x00c07e00ff0777ac */ /* 0x000f240008000800 */
[----:B------:R-:W3:Y:S01]  /*4490*/  @P0 LDG.E R0, desc[UR4][R10.64+0x30] ;  /* 0x000030040a000981 */ /* 0x000ee2000c1e1900 */
[----:B------:R-:W-:-:S02]  /*44a0*/  MOV R25, UR6 ;  /* 0x0000000600197c02 */ /* 0x000fc40008000f00 */
[----:B------:R-:W-:Y:S02]  /*44b0*/  MOV R24, UR6 ;  /* 0x0000000600187c02 */ /* 0x000fe40008000f00 */
[----:B------:R-:W-:Y:S02]  /*44c0*/  MOV R23, UR6 ;  /* 0x0000000600177c02 */ /* 0x000fe40008000f00 */
[----:B------:R-:W3:Y:S04]  /*44d0*/  @P0 LDG.E R25, desc[UR4][R10.64+0x38] ;  /* 0x000038040a190981 */ /* 0x000ee8000c1e1900 */
[----:B------:R-:W3:Y:S04]  /*44e0*/  @P0 LDG.E R24, desc[UR4][R10.64+0x3c] ;  /* 0x00003c040a180981 */ /* 0x000ee8000c1e1900 */
[----:B------:R1:W3:Y:S02]  /*44f0*/  @P0 LDG.E R23, desc[UR4][R10.64+0x40] ;  /* 0x000040040a170981 */ /* 0x0002e4000c1e1900 */
[----:B-1----:R-:W-:-:S02]  /*4500*/  MOV R10, UR6 ;  /* 0x00000006000a7c02 */ /* 0x002fc40008000f00 */
[----:B------:R-:W-:-:S04]  /*4510*/  MOV R11, UR6 ;  /* 0x00000006000b7c02 */ /* 0x000fc80008000f00 */
[----:B------:R-:W3:Y:S04]  /*4520*/  @P0 LDG.E R10, desc[UR4][R2.64+0x4] ;  /* 0x00000404020a0981 */ /* 0x000ee8000c1e1900 */
[----:B------:R-:W3:Y:S01]  /*4530*/  @P0 LDG.E R11, desc[UR4][R2.64+0x8] ;  /* 0x00000804020b0981 */ /* 0x000ee2000c1e1900 */
[----:B----4-:R-:W-:Y:S01]  /*4540*/  FFMA R29, R14, UR7, R29 ;  /* 0x000000070e1d7c23 */ /* 0x010fe2000800001d */
[----:B------:R-:W-:Y:S01]  /*4550*/  MOV R14, UR6 ;  /* 0x00000006000e7c02 */ /* 0x000fe20008000f00 */
[----:B------:R-:W1:Y:S02]  /*4560*/  LDCU UR7, c[0x3][0x404] ;  /* 0x00c08080ff0777ac */ /* 0x000e640008000800 */
[----:B------:R-:W-:Y:S01]  /*4570*/  FFMA R16, R16, UR8, R29 ;  /* 0x0000000810107c23 */ /* 0x000fe2000800001d */
[----:B------:R-:W4:Y:S02]  /*4580*/  LDCU UR8, c[0x3][0x408] ;  /* 0x00c08100ff0877ac */ /* 0x000f240008000800 */
[----:B------:R-:W3:Y:S01]  /*4590*/  @P0 LDG.E R14, desc[UR4][R2.64] ;  /* 0x00000004020e0981 */ /* 0x000ee2000c1e1900 */
[----:B--2---:R-:W-:Y:S01]  /*45a0*/  FFMA R16, R15, UR9, R16 ;  /* 0x000000090f107c23 */ /* 0x004fe20008000010 */
[----:B------:R-:W2:Y:S01]  /*45b0*/  LDCU UR9, c[0x3][0x40c] ;  /* 0x00c08180ff0977ac */ /* 0x000ea20008000800 */
[----:B------:R-:W-:-:S02]  /*45c0*/  MOV R15, UR6 ;  /* 0x00000006000f7c02 */ /* 0x000fc40008000f00 */
[----:B0-----:R-:W-:Y:S01]  /*45d0*/  FFMA R17, R17, UR10, R16 ;  /* 0x0000000a11117c23 */ /* 0x001fe20008000010 */
[----:B------:R-:W0:Y:S01]  /*45e0*/  LDCU UR10, c[0x3][0x410] ;  /* 0x00c08200ff0a77ac */ /* 0x000e220008000800 */
[----:B------:R-:W-:Y:S02]  /*45f0*/  MOV R16, UR6 ;  /* 0x0000000600107c02 */ /* 0x000fe40008000f00 */
[----:B------:R-:W3:Y:S04]  /*4600*/  @P0 LDG.E R15, desc[UR4][R2.64+0xc] ;  /* 0x00000c04020f0981 */ /* 0x000ee8000c1e1900 */
[----:B------:R-:W3:Y:S01]  /*4610*/  @P0 LDG.E R16, desc[UR4][R2.64+0x10] ;  /* 0x0000100402100981 */ /* 0x000ee2000c1e1900 */
[----:B-----5:R-:W-:Y:S01]  /*4620*/  FFMA R17, R18, UR11, R17 ;  /* 0x0000000b12117c23 */ /* 0x020fe20008000011 */
[----:B------:R-:W5:Y:S03]  /*4630*/  LDCU UR11, c[0x3][0x414] ;  /* 0x00c08280ff0b77ac */ /* 0x000f660008000800 */
[----:B-1----:R-:W-:Y:S01]  /*4640*/  FFMA R18, R8, UR7, R17 ;  /* 0x0000000708127c23 */ /* 0x002fe20008000011 */
[----:B------:R-:W-:Y:S01]  /*4650*/  MOV R8, UR6 ;  /* 0x0000000600087c02 */ /* 0x000fe20008000f00 */
[----:B------:R-:W1:Y:S02]  /*4660*/  LDCU UR7, c[0x3][0x418] ;  /* 0x00c08300ff0777ac */ /* 0x000e640008000800 */
[----:B----4-:R-:W-:Y:S01]  /*4670*/  FFMA R17, R9, UR8, R18 ;  /* 0x0000000809117c23 */ /* 0x010fe20008000012 */
[----:B------:R-:W-:Y:S01]  /*4680*/  MOV R9, UR6 ;  /* 0x0000000600097c02 */ /* 0x000fe20008000f00 */
[----:B------:R-:W3:Y:S01]  /*4690*/  LDCU UR8, c[0x3][0x41c] ;  /* 0x00c08380ff0877ac */ /* 0x000ee20008000800 */
[----:B------:R-:W4:Y:S01]  /*46a0*/  @P0 LDG.E R8, desc[UR4][R2.64+0x14] ;  /* 0x0000140402080981 */ /* 0x000f22000c1e1900 */
[----:B--2---:R-:W-:Y:S01]  /*46b0*/  FFMA R18, R12, UR9, R17 ;  /* 0x000000090c127c23 */ /* 0x004fe20008000011 */
[----:B------:R-:W-:Y:S01]  /*46c0*/  MOV R12, UR6 ;  /* 0x00000006000c7c02 */ /* 0x000fe20008000f00 */
[----:B------:R-:W2:Y:S01]  /*46d0*/  LDCU UR9, c[0x3][0x420] ;  /* 0x00c08400ff0977ac */ /* 0x000ea20008000800 */
[----:B------:R-:W4:Y:S01]  /*46e0*/  @P0 LDG.E R9, desc[UR4][R2.64+0x18] ;  /* 0x0000180402090981 */ /* 0x000f22000c1e1900 */
[----:B0-----:R-:W-:Y:S01]  /*46f0*/  FFMA R18, R13, UR10, R18 ;  /* 0x0000000a0d127c23 */ /* 0x001fe20008000012 */
[----:B------:R-:W-:-:S02]  /*4700*/  MOV R13, UR6 ;  /* 0x00000006000d7c02 */ /* 0x000fc40008000f00 */
[----:B------:R-:W4:Y:S01]  /*4710*/  @P0 LDG.E R12, desc[UR4][R2.64+0x1c] ;  /* 0x00001c04020c0981 */ /* 0x000f22000c1e1900 */
[----:B------:R-:W0:Y:S03]  /*4720*/  LDCU UR10, c[0x3][0x424] ;  /* 0x00c08480ff0a77ac */ /* 0x000e260008000800 */
[----:B------:R-:W4:Y:S01]  /*4730*/  @P0 LDG.E R13, desc[UR4][R2.64+0x20] ;  /* 0x00002004020d0981 */ /* 0x000f22000c1e1900 */
[----:B-----5:R-:W-:Y:S01]  /*4740*/  FFMA R18, R5, UR11, R18 ;  /* 0x0000000b05127c23 */ /* 0x020fe20008000012 */
[----:B------:R-:W-:Y:S01]  /*4750*/  MOV R5, UR6 ;  /* 0x0000000600057c02 */ /* 0x000fe20008000f00 */
[----:B------:R-:W5:Y:S02]  /*4760*/  LDCU UR11, c[0x3][0x428] ;  /* 0x00c08500ff0b77ac */ /* 0x000f640008000800 */
[----:B-1----:R-:W-:Y:S01]  /*4770*/  FFMA R19, R19, UR7, R18 ;  /* 0x0000000713137c23 */ /* 0x002fe20008000012 */
[----:B------:R-:W-:Y:S01]  /*4780*/  MOV R18, UR6 ;  /* 0x0000000600127c02 */ /* 0x000fe20008000f00 */
[----:B------:R-:W1:Y:S01]  /*4790*/  LDCU UR7, c[0x3][0x430] ;  /* 0x00c08600ff0777ac */ /* 0x000e620008000800 */
[----:B------:R-:W4:Y:S01]  /*47a0*/  @P0 LDG.E R5, desc[UR4][R2.64+0x24] ;  /* 0x0000240402050981 */ /* 0x000f22000c1e1900 */
[----:B---3--:R-:W-:Y:S01]  /*47b0*/  FFMA R19, R20, UR8, R19 ;  /* 0x0000000814137c23 */ /* 0x008fe20008000013 */
[----:B------:R-:W-:Y:S01]  /*47c0*/  MOV R17, UR6 ;  /* 0x0000000600117c02 */ /* 0x000fe20008000f00 */
[----:B------:R-:W3:Y:S01]  /*47d0*/  LDCU UR8, c[0x3][0x434] ;  /* 0x00c08680ff0877ac */ /* 0x000ee20008000800 */
[----:B------:R-:W4:Y:S01]  /*47e0*/  @P0 LDG.E R18, desc[UR4][R2.64+0x28] ;  /* 0x0000280402120981 */ /* 0x000f22000c1e1900 */
[----:B--2---:R-:W-:Y:S01]  /*47f0*/  FFMA R22, R22, UR9, R19 ;  /* 0x0000000916167c23 */ /* 0x004fe20008000013 */
[----:B------:R-:W-:Y:S01]  /*4800*/  MOV R19, UR6 ;  /* 0x0000000600137c02 */ /* 0x000fe20008000f00 */
[----:B------:R-:W2:Y:S01]  /*4810*/  LDCU UR9, c[0x3][0x438] ;  /* 0x00c08700ff0977ac */ /* 0x000ea20008000800 */
[----:B------:R-:W4:Y:S01]  /*4820*/  @P0 LDG.E R17, desc[UR4][R2.64+0x2c] ;  /* 0x00002c0402110981 */ /* 0x000f22000c1e1900 */
[----:B------:R-:W-:Y:S01]  /*4830*/  MOV R20, UR6 ;  /* 0x0000000600147c02 */ /* 0x000fe20008000f00 */
[----:B0-----:R-:W-:-:S02]  /*4840*/  FFMA R21, R21, UR10, R22 ;  /* 0x0000000a15157c23 */ /* 0x001fc40008000016 */
[----:B------:R-:W4:Y:S01]  /*4850*/  @P0 LDG.E R19, desc[UR4][R2.64+0x30] ;  /* 0x0000300402130981 */ /* 0x000f22000c1e1900 */
[----:B------:R-:W-:Y:S01]  /*4860*/  MOV R22, UR6 ;  /* 0x0000000600167c02 */ /* 0x000fe20008000f00 */
[----:B-----5:R-:W-:Y:S02]  /*4870*/  FFMA R27, R4, UR11, R21 ;  /* 0x0000000b041b7c23 */ /* 0x020fe40008000015 */
[----:B------:R-:W5:Y:S01]  /*4880*/  @P0 LDG.E R20, desc[UR4][R2.64+0x34] ;  /* 0x0000340402140981 */ /* 0x000f62000c1e1900 */
[----:B------:R-:W-:Y:S01]  /*4890*/  MOV R21, UR6 ;  /* 0x0000000600157c02 */ /* 0x000fe20008000f00 */
[----:B------:R-:W0:Y:S02]  /*48a0*/  LDCU UR10, c[0x3][0x43c] ;  /* 0x00c08780ff0a77ac */ /* 0x000e240008000800 */
[----:B------:R-:W5:Y:S01]  /*48b0*/  @P0 LDG.E R22, desc[UR4][R2.64+0x38] ;  /* 0x0000380402160981 */ /* 0x000f62000c1e1900 */
[----:B------:R-:W-:Y:S01]  /*48c0*/  MOV R4, UR6 ;  /* 0x0000000600047c02 */ /* 0x000fe20008000f00 */
[----:B------:R-:W1:Y:S02]  /*48d0*/  LDCU UR6, c[0x3][0x42c] ;  /* 0x00c08580ff0677ac */ /* 0x000e640008000800 */
[----:B------:R-:W5:Y:S04]  /*48e0*/  @P0 LDG.E R21, desc[UR4][R2.64+0x3c] ;  /* 0x00003c0402150981 */ /* 0x000f68000c1e1900 */
[----:B------:R2:W5:Y:S02]  /*48f0*/  @P0 LDG.E R4, desc[UR4][R2.64+0x40] ;  /* 0x0000400402040981 */ /* 0x000564000c1e1900 */
[----:B--2---:R-:W2:Y:S01]  /*4900*/  LDC.64 R2, c[0x0][0x388] ;  /* 0x0000e200ff027b82 */ /* 0x004ea20000000a00 */
[----:B-1----:R-:W-:Y:S01]  /*4910*/  FFMA R0, R0, UR6, R27 ;  /* 0x0000000600007c23 */ /* 0x002fe2000800001b */
[----:B------:R-:W1:Y:S03]  /*4920*/  LDCU UR6, c[0x3][0x440] ;  /* 0x00c08800ff0677ac */ /* 0x000e660008000800 */
[----:B------:R-:W-:Y:S01]  /*4930*/  FFMA R0, R7, UR7, R0 ;  /* 0x0000000707007c23 */ /* 0x000fe20008000000 */
[----:B------:R-:W1:Y:S03]  /*4940*/  LDCU UR7, c[0x3][0x444] ;  /* 0x00c08880ff0777ac */ /* 0x000e660008000800 */
[----:B---3--:R-:W-:Y:S01]  /*4950*/  FFMA R25, R25, UR8, R0 ;  /* 0x0000000819197c23 */ /* 0x008fe20008000000 */
[----:B------:R-:W3:Y:S03]  /*4960*/  LDCU UR8, c[0x3][0x448] ;  /* 0x00c08900ff0877ac */ /* 0x000ee60008000800 */
[----:B------:R-:W-:Y:S01]  /*4970*/  FFMA R24, R24, UR9, R25 ;  /* 0x0000000918187c23 */ /* 0x000fe20008000019 */
[----:B------:R-:W3:Y:S03]  /*4980*/  LDCU UR9, c[0x3][0x44c] ;  /* 0x00c08980ff0977ac */ /* 0x000ee60008000800 */
[----:B0-----:R-:W-:Y:S01]  /*4990*/  FFMA R23, R23, UR10, R24 ;  /* 0x0000000a17177c23 */ /* 0x001fe20008000018 */
[----:B------:R-:W0:Y:S01]  /*49a0*/  LDCU UR10, c[0x3][0x450] ;  /* 0x00c08a00ff0a77ac */ /* 0x000e220008000800 */
[----:B--2---:R-:W-:-:S04]  /*49b0*/  IMAD.WIDE R2, R6, 0x4, R2 ;  /* 0x0000000406027825 */ /* 0x004fc800078e0202 */
[----:B-1----:R-:W-:Y:S01]  /*49c0*/  FFMA R23, R14, UR6, R23 ;  /* 0x000000060e177c23 */ /* 0x002fe20008000017 */
[----:B------:R-:W4:Y:S03]  /*49d0*/  LDCU UR6, c[0x3][0x454] ;  /* 0x00c08a80ff0677ac */ /* 0x000f260008000800 */
[----:B------:R-:W-:Y:S01]  /*49e0*/  FFMA R10, R10, UR7, R23 ;  /* 0x000000070a0a7c23 */ /* 0x000fe20008000017 */
[----:B------:R-:W1:Y:S03]  /*49f0*/  LDCU UR7, c[0x3][0x458] ;  /* 0x00c08b00ff0777ac */ /* 0x000e660008000800 */
[----:B---3--:R-:W-:Y:S01]  /*4a00*/  FFMA R10, R11, UR8, R10 ;  /* 0x000000080b0a7c23 */ /* 0x008fe2000800000a */
[----:B------:R-:W2:Y:S03]  /*4a10*/  LDCU UR8, c[0x3][0x45c] ;  /* 0x00c08b80ff0877ac */ /* 0x000ea60008000800 */
[----:B------:R-:W-:Y:S01]  /*4a20*/  FFMA R15, R15, UR9, R10 ;  /* 0x000000090f0f7c23 */ /* 0x000fe2000800000a */
[----:B------:R-:W3:Y:S03]  /*4a30*/  LDCU UR9, c[0x3][0x460] ;  /* 0x00c08c00ff0977ac */ /* 0x000ee60008000800 */
[----:B0-----:R-:W-:Y:S01]  /*4a40*/  FFMA R15, R16, UR10, R15 ;  /* 0x0000000a100f7c23 */ /* 0x001fe2000800000f */
[----:B------:R-:W0:Y:S03]  /*4a50*/  LDCU UR10, c[0x3][0x464] ;  /* 0x00c08c80ff0a77ac */ /* 0x000e260008000800 */
[----:B----4-:R-:W-:Y:S01]  /*4a60*/  FFMA R8, R8, UR6, R15 ;  /* 0x0000000608087c23 */ /* 0x010fe2000800000f */
[----:B------:R-:W4:Y:S03]  /*4a70*/  LDCU UR6, c[0x3][0x468] ;  /* 0x00c08d00ff0677ac */ /* 0x000f260008000800 */
[----:B-1----:R-:W-:Y:S01]  /*4a80*/  FFMA R9, R9, UR7, R8 ;  /* 0x0000000709097c23 */ /* 0x002fe20008000008 */
[----:B------:R-:W1:Y:S03]  /*4a90*/  LDCU UR7, c[0x3][0x46c] ;  /* 0x00c08d80ff0777ac */ /* 0x000e660008000800 */
[----:B--2---:R-:W-:Y:S01]  /*4aa0*/  FFMA R12, R12, UR8, R9 ;  /* 0x000000080c0c7c23 */ /* 0x004fe20008000009 */
[----:B------:R-:W2:Y:S03]  /*4ab0*/  LDCU UR8, c[0x3][0x470] ;  /* 0x00c08e00ff0877ac */ /* 0x000ea60008000800 */
[----:B---3--:R-:W-:Y:S01]  /*4ac0*/  FFMA R12, R13, UR9, R12 ;  /* 0x000000090d0c7c23 */ /* 0x008fe2000800000c */
[----:B------:R-:W5:Y:S03]  /*4ad0*/  LDCU UR9, c[0x3][0x474] ;  /* 0x00c08e80ff0977ac */ /* 0x000f660008000800 */
[----:B0-----:R-:W-:Y:S01]  /*4ae0*/  FFMA R5, R5, UR10, R12 ;  /* 0x0000000a05057c23 */ /* 0x001fe2000800000c */
[----:B------:R-:W0:Y:S03]  /*4af0*/  LDCU UR10, c[0x3][0x478] ;  /* 0x00c08f00ff0a77ac */ /* 0x000e260008000800 */
[----:B----4-:R-:W-:Y:S01]  /*4b00*/  FFMA R18, R18, UR6, R5 ;  /* 0x0000000612127c23 */ /* 0x010fe20008000005 */
[----:B------:R-:W3:Y:S03]  /*4b10*/  LDCU UR6, c[0x3][0x47c] ;  /* 0x00c08f80ff0677ac */ /* 0x000ee60008000800 */
[----:B-1----:R-:W-:Y:S01]  /*4b20*/  FFMA R18, R17, UR7, R18 ;  /* 0x0000000711127c23 */ /* 0x002fe20008000012 */
[----:B------:R-:W1:Y:S03]  /*4b30*/  LDCU UR7, c[0x3][0x480] ;  /* 0x00c09000ff0777ac */ /* 0x000e660008000800 */
[----:B--2---:R-:W-:-:S04]  /*4b40*/  FFMA R19, R19, UR8, R18 ;  /* 0x0000000813137c23 */ /* 0x004fc80008000012 */
[----:B-----5:R-:W-:-:S04]  /*4b50*/  FFMA R19, R20, UR9, R19 ;  /* 0x0000000914137c23 */ /* 0x020fc80008000013 */
[----:B0-----:R-:W-:-:S04]  /*4b60*/  FFMA R22, R22, UR10, R19 ;  /* 0x0000000a16167c23 */ /* 0x001fc80008000013 */
[----:B---3--:R-:W-:-:S04]  /*4b70*/  FFMA R21, R21, UR6, R22 ;  /* 0x0000000615157c23 */ /* 0x008fc80008000016 */
[----:B-1----:R-:W-:-:S05]  /*4b80*/  FFMA R21, R4, UR7, R21 ;  /* 0x0000000704157c23 */ /* 0x002fca0008000015 */
[----:B------:R-:W-:Y:S01]  /*4b90*/  STG.E desc[UR4][R2.64], R21 ;  /* 0x0000001502007986 */ /* 0x000fe2000c101904 */
[----:B------:R-:W-:Y:S05]  /*4ba0*/  EXIT ;  /* 0x000000000000794d */ /* 0x000fea0003800000 */
.L_x_0:
[----:B------:R-:W-:-:S00]  /*4bb0*/  BRA `(.L_x_0) ;  /* 0xfffffffc00fc7947 */ /* 0x000fc0000383ffff */
[----:B------:R-:W-:-:S00]  /*4bc0*/  NOP ;  /* 0x0000000000007918 */ /* 0x000fc00000000000 */
        /* <DEDUP_REMOVED lines=11> */
.L_x_2:


//--------------------- .text._Z2IdPfS_           --------------------------
	.section	.text._Z2IdPfS_,"ax",@progbits
	.align	128
        .global         _Z2IdPfS_
        .type           _Z2IdPfS_,@function
        .size           _Z2IdPfS_,(.L_x_3 - _Z2IdPfS_)
        .other          _Z2IdPfS_,@"STO_CUDA_ENTRY STV_DEFAULT"
_Z2IdPfS_:
.text._Z2IdPfS_:
[----:B------:R-:W-:Y:S01]  /*0000*/  LDC R1, c[0x0][0x37c] ;  /* 0x0000df00ff017b82 */ /* 0x000fe20000000800 */
[----:B------:R-:W0:Y:S07]  /*0010*/  S2R R5, SR_TID.X ;  /* 0x0000000000057919 */ /* 0x000e2e0000002100 */
[----:B------:R-:W0:Y:S01]  /*0020*/  S2UR UR6, SR_CTAID.X ;  /* 0x00000000000679c3 */ /* 0x000e220000002500 */
[----:B------:R-:W1:Y:S01]  /*0030*/  LDCU.64 UR4, c[0x0][0x358] ;  /* 0x00006b00ff0477ac */ /* 0x000e620008000a00 */
[----:B------:R-:W2:Y:S06]  /*0040*/  S2R R7, SR_TID.Y ;  /* 0x0000000000077919 */ /* 0x000eac0000002200 */
[----:B------:R-:W0:Y:S08]  /*0050*/  LDC R0, c[0x0][0x360] ;  /* 0x0000d800ff007b82 */ /* 0x000e300000000800 */
[----:B------:R-:W2:Y:S08]  /*0060*/  S2UR UR7, SR_CTAID.Y ;  /* 0x00000000000779c3 */ /* 0x000eb00000002600 */
[----:B------:R-:W2:Y:S08]  /*0070*/  LDC R4, c[0x0][0x364] ;  /* 0x0000d900ff047b82 */ /* 0x000eb00000000800 */
[----:B------:R-:W3:Y:S01]  /*0080*/  LDC.64 R2, c[0x0][0x388] ;  /* 0x0000e200ff027b82 */ /* 0x000ee20000000a00 */
[----:B0-----:R-:W-:-:S02]  /*0090*/  IMAD R0, R0, UR6, R5 ;  /* 0x0000000600007c24 */ /* 0x001fc4000f8e0205 */
[----:B--2---:R-:W-:-:S04]  /*00a0*/  IMAD R5, R4, UR7, R7 ;  /* 0x0000000704057c24 */ /* 0x004fc8000f8e0207 */
[----:B------:R-:W-:-:S04]  /*00b0*/  IMAD R5, R5, 0x300, R0 ;  /* 0x0000030005057824 */ /* 0x000fc800078e0200 */
[----:B---3--:R-:W-:Y:S01]  /*00c0*/  IMAD.WIDE R2, R5, 0x4, R2 ;  /* 0x0000000405027825 */ /* 0x008fe200078e0202 */
[----:B------:R-:W-:-:S05]  /*00d0*/  I2FP.F32.S32 R5, R5 ;  /* 0x0000000500057245 */ /* 0x000fca0000201400 */
[----:B-1----:R-:W-:Y:S01]  /*00e0*/  STG.E desc[UR4][R2.64], R5 ;  /* 0x0000000502007986 */ /* 0x002fe2000c101904 */
[----:B------:R-:W-:Y:S05]  /*00f0*/  EXIT ;  /* 0x000000000000794d */ /* 0x000fea0003800000 */
.L_x_1:
        /* <DEDUP_REMOVED lines=16> */
.L_x_3:


//--------------------- .nv.shared.reserved.0     --------------------------
	.section	.nv.shared.reserved.0,"aw",@nobits
	.weak		__nv_reservedSMEM_offset_0_alias
	.size		__nv_reservedSMEM_offset_0_alias, 0, 64
	.other		__nv_reservedSMEM_offset_0_alias,@"STO_CUDA_RESERVED_SHARED STV_DEFAULT"
__nv_reservedSMEM_offset_0_alias:
	.zero		0
	.zero		64


//--------------------- .nv.constant0._Z7conv_2DPfS_f --------------------------
	.section	.nv.constant0._Z7conv_2DPfS_f,"a",@progbits
	.sectionflags	@""
	.align	4
.nv.constant0._Z7conv_2DPfS_f:
	.zero		916


//--------------------- .nv.constant0._Z2IdPfS_   --------------------------
	.section	.nv.constant0._Z2IdPfS_,"a",@progbits
	.sectionflags	@""
	.align	4
.nv.constant0._Z2IdPfS_:
	.zero		912


//--------------------- SYMBOLS --------------------------

	.type		.nv.reservedSmem.offset0,@object
	.size		.nv.reservedSmem.offset0,0x4
